//
// Generated by NVIDIA NVVM Compiler
//
// Compiler Build ID: CL-36424714
// Cuda compilation tools, release 13.0, V13.0.88
// Based on NVVM 20.0.0
//

.version 9.0
.target sm_100
.address_size 64

	// .globl	_Z16gpu_naive_kernelPdS_S_S_PiS_iS0_ddS_S0_

.visible .entry _Z16gpu_naive_kernelPdS_S_S_PiS_iS0_ddS_S0_(
	.param .u64 .ptr .align 1 _Z16gpu_naive_kernelPdS_S_S_PiS_iS0_ddS_S0__param_0,
	.param .u64 .ptr .align 1 _Z16gpu_naive_kernelPdS_S_S_PiS_iS0_ddS_S0__param_1,
	.param .u64 .ptr .align 1 _Z16gpu_naive_kernelPdS_S_S_PiS_iS0_ddS_S0__param_2,
	.param .u64 .ptr .align 1 _Z16gpu_naive_kernelPdS_S_S_PiS_iS0_ddS_S0__param_3,
	.param .u64 .ptr .align 1 _Z16gpu_naive_kernelPdS_S_S_PiS_iS0_ddS_S0__param_4,
	.param .u64 .ptr .align 1 _Z16gpu_naive_kernelPdS_S_S_PiS_iS0_ddS_S0__param_5,
	.param .u32 _Z16gpu_naive_kernelPdS_S_S_PiS_iS0_ddS_S0__param_6,
	.param .u64 .ptr .align 1 _Z16gpu_naive_kernelPdS_S_S_PiS_iS0_ddS_S0__param_7,
	.param .f64 _Z16gpu_naive_kernelPdS_S_S_PiS_iS0_ddS_S0__param_8,
	.param .f64 _Z16gpu_naive_kernelPdS_S_S_PiS_iS0_ddS_S0__param_9,
	.param .u64 .ptr .align 1 _Z16gpu_naive_kernelPdS_S_S_PiS_iS0_ddS_S0__param_10,
	.param .u64 .ptr .align 1 _Z16gpu_naive_kernelPdS_S_S_PiS_iS0_ddS_S0__param_11
)
{
	.reg .pred 	%p<46>;
	.reg .b32 	%r<180>;
	.reg .b32 	%f<3>;
	.reg .b64 	%rd<135>;
	.reg .b64 	%fd<246>;

	ld.param.u64 	%rd24, [_Z16gpu_naive_kernelPdS_S_S_PiS_iS0_ddS_S0__param_0];
	ld.param.u64 	%rd25, [_Z16gpu_naive_kernelPdS_S_S_PiS_iS0_ddS_S0__param_1];
	ld.param.u64 	%rd26, [_Z16gpu_naive_kernelPdS_S_S_PiS_iS0_ddS_S0__param_2];
	ld.param.u64 	%rd27, [_Z16gpu_naive_kernelPdS_S_S_PiS_iS0_ddS_S0__param_3];
	ld.param.u64 	%rd28, [_Z16gpu_naive_kernelPdS_S_S_PiS_iS0_ddS_S0__param_4];
	ld.param.u64 	%rd29, [_Z16gpu_naive_kernelPdS_S_S_PiS_iS0_ddS_S0__param_5];
	ld.param.u32 	%r70, [_Z16gpu_naive_kernelPdS_S_S_PiS_iS0_ddS_S0__param_6];
	ld.param.u64 	%rd30, [_Z16gpu_naive_kernelPdS_S_S_PiS_iS0_ddS_S0__param_7];
	ld.param.f64 	%fd32, [_Z16gpu_naive_kernelPdS_S_S_PiS_iS0_ddS_S0__param_8];
	ld.param.f64 	%fd33, [_Z16gpu_naive_kernelPdS_S_S_PiS_iS0_ddS_S0__param_9];
	ld.param.u64 	%rd31, [_Z16gpu_naive_kernelPdS_S_S_PiS_iS0_ddS_S0__param_10];
	ld.param.u64 	%rd32, [_Z16gpu_naive_kernelPdS_S_S_PiS_iS0_ddS_S0__param_11];
	cvta.to.global.u64 	%rd1, %rd29;
	cvta.to.global.u64 	%rd2, %rd31;
	cvta.to.global.u64 	%rd3, %rd32;
	cvta.to.global.u64 	%rd4, %rd27;
	cvta.to.global.u64 	%rd5, %rd26;
	cvta.to.global.u64 	%rd6, %rd28;
	cvta.to.global.u64 	%rd7, %rd30;
	mov.u32 	%r71, %tid.x;
	mov.u32 	%r72, %ntid.x;
	mov.u32 	%r73, %ctaid.x;
	mad.lo.s32 	%r1, %r72, %r73, %r71;
	ld.global.u32 	%r74, [%rd7];
	setp.ge.s32 	%p2, %r1, %r74;
	@%p2 bra 	$L__BB0_2;
	cvta.to.global.u64 	%rd33, %rd24;
	mul.wide.s32 	%rd34, %r1, 8;
	add.s64 	%rd35, %rd33, %rd34;
	ld.global.f64 	%fd34, [%rd35];
	ld.global.u32 	%r75, [%rd6];
	add.s32 	%r76, %r75, %r1;
	mul.wide.s32 	%rd36, %r76, 8;
	add.s64 	%rd37, %rd5, %rd36;
	st.global.f64 	[%rd37], %fd34;
$L__BB0_2:
	bar.sync 	0;
	setp.ge.s32 	%p3, %r1, %r70;
	@%p3 bra 	$L__BB0_23;
	mul.wide.s32 	%rd38, %r1, 4;
	add.s64 	%rd8, %rd7, %rd38;
	ld.global.u32 	%r157, [%rd8];
	setp.lt.s32 	%p4, %r157, 1;
	@%p4 bra 	$L__BB0_23;
	add.s64 	%rd9, %rd6, %rd38;
	add.s64 	%rd10, %rd3, %rd38;
	mov.b32 	%r158, 0;
$L__BB0_5:
	ld.global.u32 	%r5, [%rd8+-4];
	setp.lt.s32 	%p5, %r5, 1;
	ld.global.u32 	%r6, [%rd10];
	mov.f64 	%fd236, 0d0000000000000000;
	@%p5 bra 	$L__BB0_19;
	ld.global.u32 	%r7, [%rd9+-4];
	mad.lo.s32 	%r8, %r157, %r158, %r6;
	and.b32  	%r9, %r5, 15;
	setp.lt.u32 	%p6, %r5, 16;
	mov.f64 	%fd236, 0d0000000000000000;
	mov.b32 	%r161, 0;
	@%p6 bra 	$L__BB0_9;
	and.b32  	%r161, %r5, 2147483632;
	mov.f64 	%fd236, 0d0000000000000000;
	mov.b32 	%r159, 0;
$L__BB0_8:
	.pragma "nounroll";
	add.s32 	%r80, %r7, %r159;
	mul.wide.s32 	%rd40, %r80, 8;
	add.s64 	%rd41, %rd5, %rd40;
	ld.global.f64 	%fd39, [%rd41];
	add.s32 	%r81, %r159, %r8;
	mul.wide.s32 	%rd42, %r81, 8;
	add.s64 	%rd43, %rd1, %rd42;
	ld.global.f64 	%fd40, [%rd43];
	fma.rn.f64 	%fd41, %fd39, %fd40, %fd236;
	ld.global.f64 	%fd42, [%rd41+8];
	ld.global.f64 	%fd43, [%rd43+8];
	fma.rn.f64 	%fd44, %fd42, %fd43, %fd41;
	ld.global.f64 	%fd45, [%rd41+16];
	ld.global.f64 	%fd46, [%rd43+16];
	fma.rn.f64 	%fd47, %fd45, %fd46, %fd44;
	ld.global.f64 	%fd48, [%rd41+24];
	ld.global.f64 	%fd49, [%rd43+24];
	fma.rn.f64 	%fd50, %fd48, %fd49, %fd47;
	ld.global.f64 	%fd51, [%rd41+32];
	ld.global.f64 	%fd52, [%rd43+32];
	fma.rn.f64 	%fd53, %fd51, %fd52, %fd50;
	ld.global.f64 	%fd54, [%rd41+40];
	ld.global.f64 	%fd55, [%rd43+40];
	fma.rn.f64 	%fd56, %fd54, %fd55, %fd53;
	ld.global.f64 	%fd57, [%rd41+48];
	ld.global.f64 	%fd58, [%rd43+48];
	fma.rn.f64 	%fd59, %fd57, %fd58, %fd56;
	ld.global.f64 	%fd60, [%rd41+56];
	ld.global.f64 	%fd61, [%rd43+56];
	fma.rn.f64 	%fd62, %fd60, %fd61, %fd59;
	ld.global.f64 	%fd63, [%rd41+64];
	ld.global.f64 	%fd64, [%rd43+64];
	fma.rn.f64 	%fd65, %fd63, %fd64, %fd62;
	ld.global.f64 	%fd66, [%rd41+72];
	ld.global.f64 	%fd67, [%rd43+72];
	fma.rn.f64 	%fd68, %fd66, %fd67, %fd65;
	ld.global.f64 	%fd69, [%rd41+80];
	ld.global.f64 	%fd70, [%rd43+80];
	fma.rn.f64 	%fd71, %fd69, %fd70, %fd68;
	ld.global.f64 	%fd72, [%rd41+88];
	ld.global.f64 	%fd73, [%rd43+88];
	fma.rn.f64 	%fd74, %fd72, %fd73, %fd71;
	ld.global.f64 	%fd75, [%rd41+96];
	ld.global.f64 	%fd76, [%rd43+96];
	fma.rn.f64 	%fd77, %fd75, %fd76, %fd74;
	ld.global.f64 	%fd78, [%rd41+104];
	ld.global.f64 	%fd79, [%rd43+104];
	fma.rn.f64 	%fd80, %fd78, %fd79, %fd77;
	ld.global.f64 	%fd81, [%rd41+112];
	ld.global.f64 	%fd82, [%rd43+112];
	fma.rn.f64 	%fd83, %fd81, %fd82, %fd80;
	ld.global.f64 	%fd84, [%rd41+120];
	ld.global.f64 	%fd85, [%rd43+120];
	fma.rn.f64 	%fd236, %fd84, %fd85, %fd83;
	add.s32 	%r159, %r159, 16;
	setp.ne.s32 	%p7, %r159, %r161;
	@%p7 bra 	$L__BB0_8;
$L__BB0_9:
	setp.eq.s32 	%p8, %r9, 0;
	@%p8 bra 	$L__BB0_19;
	and.b32  	%r14, %r5, 7;
	setp.lt.u32 	%p9, %r9, 8;
	@%p9 bra 	$L__BB0_12;
	add.s32 	%r82, %r7, %r161;
	mul.wide.s32 	%rd44, %r82, 8;
	add.s64 	%rd45, %rd5, %rd44;
	ld.global.f64 	%fd87, [%rd45];
	add.s32 	%r83, %r161, %r8;
	mul.wide.s32 	%rd46, %r83, 8;
	add.s64 	%rd47, %rd1, %rd46;
	ld.global.f64 	%fd88, [%rd47];
	fma.rn.f64 	%fd89, %fd87, %fd88, %fd236;
	ld.global.f64 	%fd90, [%rd45+8];
	ld.global.f64 	%fd91, [%rd47+8];
	fma.rn.f64 	%fd92, %fd90, %fd91, %fd89;
	ld.global.f64 	%fd93, [%rd45+16];
	ld.global.f64 	%fd94, [%rd47+16];
	fma.rn.f64 	%fd95, %fd93, %fd94, %fd92;
	ld.global.f64 	%fd96, [%rd45+24];
	ld.global.f64 	%fd97, [%rd47+24];
	fma.rn.f64 	%fd98, %fd96, %fd97, %fd95;
	ld.global.f64 	%fd99, [%rd45+32];
	ld.global.f64 	%fd100, [%rd47+32];
	fma.rn.f64 	%fd101, %fd99, %fd100, %fd98;
	ld.global.f64 	%fd102, [%rd45+40];
	ld.global.f64 	%fd103, [%rd47+40];
	fma.rn.f64 	%fd104, %fd102, %fd103, %fd101;
	ld.global.f64 	%fd105, [%rd45+48];
	ld.global.f64 	%fd106, [%rd47+48];
	fma.rn.f64 	%fd107, %fd105, %fd106, %fd104;
	ld.global.f64 	%fd108, [%rd45+56];
	ld.global.f64 	%fd109, [%rd47+56];
	fma.rn.f64 	%fd236, %fd108, %fd109, %fd107;
	add.s32 	%r161, %r161, 8;
$L__BB0_12:
	setp.eq.s32 	%p10, %r14, 0;
	@%p10 bra 	$L__BB0_19;
	and.b32  	%r17, %r5, 3;
	setp.lt.u32 	%p11, %r14, 4;
	@%p11 bra 	$L__BB0_15;
	add.s32 	%r84, %r7, %r161;
	mul.wide.s32 	%rd48, %r84, 8;
	add.s64 	%rd49, %rd5, %rd48;
	ld.global.f64 	%fd111, [%rd49];
	add.s32 	%r85, %r161, %r8;
	mul.wide.s32 	%rd50, %r85, 8;
	add.s64 	%rd51, %rd1, %rd50;
	ld.global.f64 	%fd112, [%rd51];
	fma.rn.f64 	%fd113, %fd111, %fd112, %fd236;
	ld.global.f64 	%fd114, [%rd49+8];
	ld.global.f64 	%fd115, [%rd51+8];
	fma.rn.f64 	%fd116, %fd114, %fd115, %fd113;
	ld.global.f64 	%fd117, [%rd49+16];
	ld.global.f64 	%fd118, [%rd51+16];
	fma.rn.f64 	%fd119, %fd117, %fd118, %fd116;
	ld.global.f64 	%fd120, [%rd49+24];
	ld.global.f64 	%fd121, [%rd51+24];
	fma.rn.f64 	%fd236, %fd120, %fd121, %fd119;
	add.s32 	%r161, %r161, 4;
$L__BB0_15:
	setp.eq.s32 	%p12, %r17, 0;
	@%p12 bra 	$L__BB0_19;
	add.s32 	%r86, %r7, %r161;
	mul.wide.s32 	%rd52, %r86, 8;
	add.s64 	%rd11, %rd5, %rd52;
	ld.global.f64 	%fd122, [%rd11];
	add.s32 	%r87, %r161, %r8;
	mul.wide.s32 	%rd53, %r87, 8;
	add.s64 	%rd12, %rd1, %rd53;
	ld.global.f64 	%fd123, [%rd12];
	fma.rn.f64 	%fd236, %fd122, %fd123, %fd236;
	setp.eq.s32 	%p13, %r17, 1;
	@%p13 bra 	$L__BB0_19;
	ld.global.f64 	%fd124, [%rd11+8];
	ld.global.f64 	%fd125, [%rd12+8];
	fma.rn.f64 	%fd236, %fd124, %fd125, %fd236;
	setp.eq.s32 	%p14, %r17, 2;
	@%p14 bra 	$L__BB0_19;
	ld.global.f64 	%fd126, [%rd11+16];
	ld.global.f64 	%fd127, [%rd12+16];
	fma.rn.f64 	%fd236, %fd126, %fd127, %fd236;
$L__BB0_19:
	mad.lo.s32 	%r88, %r157, %r158, %r6;
	add.s32 	%r89, %r88, %r5;
	mul.wide.s32 	%rd54, %r89, 8;
	add.s64 	%rd55, %rd1, %rd54;
	ld.global.f64 	%fd128, [%rd55];
	add.f64 	%fd15, %fd236, %fd128;
	neg.f64 	%fd129, %fd15;
	fma.rn.f64 	%fd130, %fd15, 0dBFF71547652B82FE, 0d4338000000000000;
	{
	.reg .b32 %temp; 
	mov.b64 	{%r20, %temp}, %fd130;
	}
	mov.f64 	%fd131, 0dC338000000000000;
	add.rn.f64 	%fd132, %fd130, %fd131;
	fma.rn.f64 	%fd133, %fd132, 0dBFE62E42FEFA39EF, %fd129;
	fma.rn.f64 	%fd134, %fd132, 0dBC7ABC9E3B39803F, %fd133;
	fma.rn.f64 	%fd135, %fd134, 0d3E5ADE1569CE2BDF, 0d3E928AF3FCA213EA;
	fma.rn.f64 	%fd136, %fd135, %fd134, 0d3EC71DEE62401315;
	fma.rn.f64 	%fd137, %fd136, %fd134, 0d3EFA01997C89EB71;
	fma.rn.f64 	%fd138, %fd137, %fd134, 0d3F2A01A014761F65;
	fma.rn.f64 	%fd139, %fd138, %fd134, 0d3F56C16C1852B7AF;
	fma.rn.f64 	%fd140, %fd139, %fd134, 0d3F81111111122322;
	fma.rn.f64 	%fd141, %fd140, %fd134, 0d3FA55555555502A1;
	fma.rn.f64 	%fd142, %fd141, %fd134, 0d3FC5555555555511;
	fma.rn.f64 	%fd143, %fd142, %fd134, 0d3FE000000000000B;
	fma.rn.f64 	%fd144, %fd143, %fd134, 0d3FF0000000000000;
	fma.rn.f64 	%fd145, %fd144, %fd134, 0d3FF0000000000000;
	{
	.reg .b32 %temp; 
	mov.b64 	{%r21, %temp}, %fd145;
	}
	{
	.reg .b32 %temp; 
	mov.b64 	{%temp, %r22}, %fd145;
	}
	shl.b32 	%r90, %r20, 20;
	add.s32 	%r91, %r90, %r22;
	mov.b64 	%fd237, {%r21, %r91};
	{
	.reg .b32 %temp; 
	mov.b64 	{%temp, %r92}, %fd129;
	}
	mov.b32 	%f2, %r92;
	abs.f32 	%f1, %f2;
	setp.lt.f32 	%p15, %f1, 0f4086232B;
	@%p15 bra 	$L__BB0_22;
	setp.gt.f64 	%p16, %fd15, 0d0000000000000000;
	mov.f64 	%fd146, 0d7FF0000000000000;
	sub.f64 	%fd147, %fd146, %fd15;
	selp.f64 	%fd237, 0d0000000000000000, %fd147, %p16;
	setp.geu.f32 	%p17, %f1, 0f40874800;
	@%p17 bra 	$L__BB0_22;
	shr.u32 	%r93, %r20, 31;
	add.s32 	%r94, %r20, %r93;
	shr.s32 	%r95, %r94, 1;
	shl.b32 	%r96, %r95, 20;
	add.s32 	%r97, %r22, %r96;
	mov.b64 	%fd148, {%r21, %r97};
	sub.s32 	%r98, %r20, %r95;
	shl.b32 	%r99, %r98, 20;
	add.s32 	%r100, %r99, 1072693248;
	mov.b32 	%r101, 0;
	mov.b64 	%fd149, {%r101, %r100};
	mul.f64 	%fd237, %fd149, %fd148;
$L__BB0_22:
	add.f64 	%fd150, %fd237, 0d3FF0000000000000;
	rcp.rn.f64 	%fd151, %fd150;
	ld.global.u32 	%r102, [%rd9];
	add.s32 	%r103, %r102, %r158;
	mul.wide.s32 	%rd56, %r103, 8;
	add.s64 	%rd57, %rd5, %rd56;
	st.global.f64 	[%rd57], %fd151;
	add.s32 	%r158, %r158, 1;
	ld.global.u32 	%r157, [%rd8];
	setp.lt.s32 	%p18, %r158, %r157;
	@%p18 bra 	$L__BB0_5;
$L__BB0_23:
	bar.sync 	0;
	mul.wide.s32 	%rd58, %r70, 4;
	add.s64 	%rd59, %rd7, %rd58;
	ld.global.u32 	%r104, [%rd59+-4];
	setp.ge.s32 	%p19, %r1, %r104;
	@%p19 bra 	$L__BB0_25;
	add.s64 	%rd61, %rd6, %rd58;
	ld.global.u32 	%r105, [%rd61+-4];
	add.s32 	%r106, %r105, %r1;
	mul.wide.s32 	%rd62, %r106, 8;
	add.s64 	%rd63, %rd5, %rd62;
	ld.global.f64 	%fd152, [%rd63];
	mov.f64 	%fd153, 0d3FF0000000000000;
	sub.f64 	%fd154, %fd153, %fd152;
	mul.f64 	%fd155, %fd152, %fd154;
	cvta.to.global.u64 	%rd64, %rd25;
	mul.wide.s32 	%rd65, %r1, 8;
	add.s64 	%rd66, %rd64, %rd65;
	ld.global.f64 	%fd156, [%rd66];
	sub.f64 	%fd157, %fd156, %fd152;
	mul.f64 	%fd158, %fd155, %fd157;
	add.s64 	%rd67, %rd4, %rd62;
	st.global.f64 	[%rd67], %fd158;
$L__BB0_25:
	bar.sync 	0;
	add.s32 	%r107, %r70, -1;
	setp.ge.s32 	%p20, %r1, %r107;
	setp.lt.s32 	%p21, %r1, 1;
	mul.wide.u32 	%rd68, %r1, 4;
	add.s64 	%rd13, %rd6, %rd68;
	add.s64 	%rd14, %rd3, %rd68;
	or.pred  	%p22, %p21, %p20;
	@%p22 bra 	$L__BB0_41;
	add.s64 	%rd15, %rd7, %rd68;
	ld.global.u32 	%r108, [%rd15];
	setp.lt.s32 	%p23, %r108, 1;
	@%p23 bra 	$L__BB0_41;
	mov.b32 	%r163, 0;
$L__BB0_28:
	ld.global.u32 	%r26, [%rd15+4];
	setp.lt.s32 	%p24, %r26, 1;
	mov.f64 	%fd245, 0d0000000000000000;
	@%p24 bra 	$L__BB0_40;
	ld.global.u32 	%r27, [%rd13+4];
	ld.global.u32 	%r111, [%rd14+4];
	add.s32 	%r28, %r111, %r163;
	setp.lt.u32 	%p25, %r26, 8;
	mov.f64 	%fd245, 0d0000000000000000;
	mov.b32 	%r168, 0;
	@%p25 bra 	$L__BB0_32;
	and.b32  	%r112, %r26, 2147483640;
	neg.s32 	%r166, %r112;
	mul.wide.u32 	%rd70, %r26, 32;
	add.s64 	%rd16, %rd1, %rd70;
	mul.wide.u32 	%rd71, %r26, 40;
	add.s64 	%rd17, %rd1, %rd71;
	mul.wide.u32 	%rd72, %r26, 48;
	add.s64 	%rd18, %rd1, %rd72;
	mul.wide.u32 	%rd73, %r26, 56;
	add.s64 	%rd19, %rd1, %rd73;
	mov.f64 	%fd245, 0d0000000000000000;
	mov.u32 	%r164, %r27;
	mov.u32 	%r165, %r28;
$L__BB0_31:
	.pragma "nounroll";
	and.b32  	%r168, %r26, 2147483640;
	mul.wide.s32 	%rd74, %r165, 8;
	mul.wide.u32 	%rd75, %r26, 8;
	add.s64 	%rd76, %rd1, %rd74;
	add.s64 	%rd77, %rd76, %rd75;
	mul.wide.u32 	%rd78, %r26, 16;
	add.s64 	%rd79, %rd76, %rd78;
	mul.wide.u32 	%rd80, %r26, 24;
	add.s64 	%rd81, %rd76, %rd80;
	add.s64 	%rd82, %rd16, %rd74;
	add.s64 	%rd83, %rd17, %rd74;
	add.s64 	%rd84, %rd18, %rd74;
	add.s64 	%rd85, %rd19, %rd74;
	mul.wide.s32 	%rd86, %r164, 8;
	add.s64 	%rd87, %rd4, %rd86;
	ld.global.f64 	%fd163, [%rd87];
	ld.global.f64 	%fd164, [%rd76];
	fma.rn.f64 	%fd165, %fd163, %fd164, %fd245;
	ld.global.f64 	%fd166, [%rd87+8];
	ld.global.f64 	%fd167, [%rd77];
	fma.rn.f64 	%fd168, %fd166, %fd167, %fd165;
	ld.global.f64 	%fd169, [%rd87+16];
	ld.global.f64 	%fd170, [%rd79];
	fma.rn.f64 	%fd171, %fd169, %fd170, %fd168;
	ld.global.f64 	%fd172, [%rd87+24];
	ld.global.f64 	%fd173, [%rd81];
	fma.rn.f64 	%fd174, %fd172, %fd173, %fd171;
	ld.global.f64 	%fd175, [%rd87+32];
	ld.global.f64 	%fd176, [%rd82];
	fma.rn.f64 	%fd177, %fd175, %fd176, %fd174;
	ld.global.f64 	%fd178, [%rd87+40];
	ld.global.f64 	%fd179, [%rd83];
	fma.rn.f64 	%fd180, %fd178, %fd179, %fd177;
	ld.global.f64 	%fd181, [%rd87+48];
	ld.global.f64 	%fd182, [%rd84];
	fma.rn.f64 	%fd183, %fd181, %fd182, %fd180;
	ld.global.f64 	%fd184, [%rd87+56];
	ld.global.f64 	%fd185, [%rd85];
	fma.rn.f64 	%fd245, %fd184, %fd185, %fd183;
	add.s32 	%r166, %r166, 8;
	shl.b32 	%r113, %r26, 3;
	add.s32 	%r165, %r165, %r113;
	add.s32 	%r164, %r164, 8;
	setp.ne.s32 	%p26, %r166, 0;
	@%p26 bra 	$L__BB0_31;
$L__BB0_32:
	and.b32  	%r38, %r26, 7;
	setp.eq.s32 	%p27, %r38, 0;
	@%p27 bra 	$L__BB0_40;
	and.b32  	%r39, %r26, 3;
	setp.lt.u32 	%p28, %r38, 4;
	@%p28 bra 	$L__BB0_35;
	add.s32 	%r114, %r27, %r168;
	mul.wide.s32 	%rd88, %r114, 8;
	add.s64 	%rd89, %rd4, %rd88;
	ld.global.f64 	%fd187, [%rd89];
	mad.lo.s32 	%r115, %r26, %r168, %r28;
	mul.wide.s32 	%rd90, %r115, 8;
	add.s64 	%rd91, %rd1, %rd90;
	ld.global.f64 	%fd188, [%rd91];
	fma.rn.f64 	%fd189, %fd187, %fd188, %fd245;
	ld.global.f64 	%fd190, [%rd89+8];
	mul.wide.u32 	%rd92, %r26, 8;
	add.s64 	%rd93, %rd91, %rd92;
	ld.global.f64 	%fd191, [%rd93];
	fma.rn.f64 	%fd192, %fd190, %fd191, %fd189;
	ld.global.f64 	%fd193, [%rd89+16];
	add.s64 	%rd94, %rd93, %rd92;
	ld.global.f64 	%fd194, [%rd94];
	fma.rn.f64 	%fd195, %fd193, %fd194, %fd192;
	ld.global.f64 	%fd196, [%rd89+24];
	add.s64 	%rd95, %rd94, %rd92;
	ld.global.f64 	%fd197, [%rd95];
	fma.rn.f64 	%fd245, %fd196, %fd197, %fd195;
	add.s32 	%r168, %r168, 4;
$L__BB0_35:
	setp.eq.s32 	%p29, %r39, 0;
	@%p29 bra 	$L__BB0_40;
	setp.eq.s32 	%p30, %r39, 1;
	@%p30 bra 	$L__BB0_38;
	add.s32 	%r116, %r27, %r168;
	mul.wide.s32 	%rd96, %r116, 8;
	add.s64 	%rd97, %rd4, %rd96;
	ld.global.f64 	%fd199, [%rd97];
	mad.lo.s32 	%r117, %r26, %r168, %r28;
	mul.wide.s32 	%rd98, %r117, 8;
	add.s64 	%rd99, %rd1, %rd98;
	ld.global.f64 	%fd200, [%rd99];
	fma.rn.f64 	%fd201, %fd199, %fd200, %fd245;
	ld.global.f64 	%fd202, [%rd97+8];
	mul.wide.u32 	%rd100, %r26, 8;
	add.s64 	%rd101, %rd99, %rd100;
	ld.global.f64 	%fd203, [%rd101];
	fma.rn.f64 	%fd245, %fd202, %fd203, %fd201;
	add.s32 	%r168, %r168, 2;
$L__BB0_38:
	and.b32  	%r118, %r26, 1;
	setp.eq.b32 	%p31, %r118, 1;
	not.pred 	%p32, %p31;
	@%p32 bra 	$L__BB0_40;
	add.s32 	%r119, %r27, %r168;
	mul.wide.s32 	%rd102, %r119, 8;
	add.s64 	%rd103, %rd4, %rd102;
	ld.global.f64 	%fd204, [%rd103];
	mad.lo.s32 	%r120, %r26, %r168, %r28;
	mul.wide.s32 	%rd104, %r120, 8;
	add.s64 	%rd105, %rd1, %rd104;
	ld.global.f64 	%fd205, [%rd105];
	fma.rn.f64 	%fd245, %fd204, %fd205, %fd245;
$L__BB0_40:
	ld.global.u32 	%r121, [%rd13];
	add.s32 	%r122, %r121, %r163;
	mul.wide.s32 	%rd106, %r122, 8;
	add.s64 	%rd107, %rd5, %rd106;
	ld.global.f64 	%fd206, [%rd107];
	mov.f64 	%fd207, 0d3FF0000000000000;
	sub.f64 	%fd208, %fd207, %fd206;
	mul.f64 	%fd209, %fd206, %fd208;
	mul.f64 	%fd210, %fd245, %fd209;
	add.s64 	%rd108, %rd4, %rd106;
	st.global.f64 	[%rd108], %fd210;
	add.s32 	%r163, %r163, 1;
	ld.global.u32 	%r123, [%rd15];
	setp.lt.s32 	%p33, %r163, %r123;
	@%p33 bra 	$L__BB0_28;
$L__BB0_41:
	setp.gt.s32 	%p34, %r1, 0;
	setp.lt.s32 	%p35, %r1, %r70;
	bar.sync 	0;
	and.pred  	%p1, %p34, %p35;
	add.s32 	%r45, %r1, -1;
	mul.wide.u32 	%rd109, %r45, 4;
	add.s64 	%rd20, %rd7, %rd109;
	not.pred 	%p36, %p1;
	@%p36 bra 	$L__BB0_49;
	mul.wide.u32 	%rd110, %r1, 4;
	add.s64 	%rd21, %rd7, %rd110;
	ld.global.u32 	%r174, [%rd21];
	setp.lt.s32 	%p37, %r174, 1;
	@%p37 bra 	$L__BB0_49;
	mov.b32 	%r171, 0;
$L__BB0_44:
	ld.global.u32 	%r173, [%rd20];
	setp.lt.s32 	%p38, %r173, 1;
	@%p38 bra 	$L__BB0_48;
	mov.b32 	%r172, 0;
$L__BB0_46:
	ld.global.u32 	%r126, [%rd14];
	ld.global.u32 	%r127, [%rd21];
	add.s32 	%r128, %r126, %r172;
	mad.lo.s32 	%r129, %r127, %r171, %r128;
	mul.wide.s32 	%rd111, %r129, 8;
	add.s64 	%rd112, %rd2, %rd111;
	ld.global.f64 	%fd211, [%rd112];
	add.s64 	%rd113, %rd1, %rd111;
	ld.global.f64 	%fd212, [%rd113];
	fma.rn.f64 	%fd213, %fd33, %fd211, %fd212;
	st.global.f64 	[%rd113], %fd213;
	add.s32 	%r172, %r172, 1;
	ld.global.u32 	%r173, [%rd20];
	setp.lt.s32 	%p39, %r172, %r173;
	@%p39 bra 	$L__BB0_46;
	ld.global.u32 	%r174, [%rd21];
$L__BB0_48:
	ld.global.u32 	%r130, [%rd14];
	mad.lo.s32 	%r131, %r174, %r171, %r130;
	add.s32 	%r132, %r131, %r173;
	mul.wide.s32 	%rd114, %r132, 8;
	add.s64 	%rd115, %rd2, %rd114;
	ld.global.f64 	%fd214, [%rd115];
	add.s64 	%rd116, %rd1, %rd114;
	ld.global.f64 	%fd215, [%rd116];
	fma.rn.f64 	%fd216, %fd33, %fd214, %fd215;
	st.global.f64 	[%rd116], %fd216;
	add.s32 	%r171, %r171, 1;
	ld.global.u32 	%r174, [%rd21];
	setp.lt.s32 	%p40, %r171, %r174;
	@%p40 bra 	$L__BB0_44;
$L__BB0_49:
	bar.sync 	0;
	@%p36 bra 	$L__BB0_57;
	mul.wide.u32 	%rd117, %r1, 4;
	add.s64 	%rd22, %rd7, %rd117;
	ld.global.u32 	%r179, [%rd22];
	setp.lt.s32 	%p42, %r179, 1;
	@%p42 bra 	$L__BB0_57;
	add.s64 	%rd23, %rd6, %rd109;
	mov.b32 	%r176, 0;
$L__BB0_52:
	ld.global.u32 	%r178, [%rd20];
	setp.lt.s32 	%p43, %r178, 1;
	@%p43 bra 	$L__BB0_56;
	mov.b32 	%r177, 0;
$L__BB0_54:
	ld.global.u32 	%r135, [%rd13];
	add.s32 	%r136, %r135, %r176;
	mul.wide.s32 	%rd119, %r136, 8;
	add.s64 	%rd120, %rd4, %rd119;
	ld.global.f64 	%fd217, [%rd120];
	mul.f64 	%fd218, %fd32, %fd217;
	ld.global.u32 	%r137, [%rd23];
	add.s32 	%r138, %r137, %r177;
	mul.wide.s32 	%rd121, %r138, 8;
	add.s64 	%rd122, %rd5, %rd121;
	ld.global.f64 	%fd219, [%rd122];
	mul.f64 	%fd220, %fd218, %fd219;
	ld.global.u32 	%r139, [%rd14];
	ld.global.u32 	%r140, [%rd22];
	add.s32 	%r141, %r139, %r177;
	mad.lo.s32 	%r142, %r140, %r176, %r141;
	mul.wide.s32 	%rd123, %r142, 8;
	add.s64 	%rd124, %rd2, %rd123;
	st.global.f64 	[%rd124], %fd220;
	ld.global.u32 	%r143, [%rd14];
	ld.global.u32 	%r144, [%rd22];
	add.s32 	%r145, %r143, %r177;
	mad.lo.s32 	%r146, %r144, %r176, %r145;
	mul.wide.s32 	%rd125, %r146, 8;
	add.s64 	%rd126, %rd2, %rd125;
	ld.global.f64 	%fd221, [%rd126];
	add.s64 	%rd127, %rd1, %rd125;
	ld.global.f64 	%fd222, [%rd127];
	add.f64 	%fd223, %fd221, %fd222;
	st.global.f64 	[%rd127], %fd223;
	add.s32 	%r177, %r177, 1;
	ld.global.u32 	%r178, [%rd20];
	setp.lt.s32 	%p44, %r177, %r178;
	@%p44 bra 	$L__BB0_54;
	ld.global.u32 	%r179, [%rd22];
$L__BB0_56:
	ld.global.u32 	%r147, [%rd13];
	add.s32 	%r148, %r147, %r176;
	mul.wide.s32 	%rd128, %r148, 8;
	add.s64 	%rd129, %rd4, %rd128;
	ld.global.f64 	%fd224, [%rd129];
	mul.f64 	%fd225, %fd32, %fd224;
	ld.global.u32 	%r149, [%rd14];
	mad.lo.s32 	%r150, %r179, %r176, %r149;
	add.s32 	%r151, %r150, %r178;
	mul.wide.s32 	%rd130, %r151, 8;
	add.s64 	%rd131, %rd2, %rd130;
	st.global.f64 	[%rd131], %fd225;
	ld.global.u32 	%r152, [%rd14];
	ld.global.u32 	%r153, [%rd22];
	mad.lo.s32 	%r154, %r153, %r176, %r152;
	ld.global.u32 	%r155, [%rd20];
	add.s32 	%r156, %r154, %r155;
	mul.wide.s32 	%rd132, %r156, 8;
	add.s64 	%rd133, %rd2, %rd132;
	ld.global.f64 	%fd226, [%rd133];
	add.s64 	%rd134, %rd1, %rd132;
	ld.global.f64 	%fd227, [%rd134];
	add.f64 	%fd228, %fd226, %fd227;
	st.global.f64 	[%rd134], %fd228;
	add.s32 	%r176, %r176, 1;
	ld.global.u32 	%r179, [%rd22];
	setp.lt.s32 	%p45, %r176, %r179;
	@%p45 bra 	$L__BB0_52;
$L__BB0_57:
	ret;

}
	// .globl	_Z19gpu_improved_kernelPdS_S_S_PiS_iS0_ddS_S0_
.visible .entry _Z19gpu_improved_kernelPdS_S_S_PiS_iS0_ddS_S0_(
	.param .u64 .ptr .align 1 _Z19gpu_improved_kernelPdS_S_S_PiS_iS0_ddS_S0__param_0,
	.param .u64 .ptr .align 1 _Z19gpu_improved_kernelPdS_S_S_PiS_iS0_ddS_S0__param_1,
	.param .u64 .ptr .align 1 _Z19gpu_improved_kernelPdS_S_S_PiS_iS0_ddS_S0__param_2,
	.param .u64 .ptr .align 1 _Z19gpu_improved_kernelPdS_S_S_PiS_iS0_ddS_S0__param_3,
	.param .u64 .ptr .align 1 _Z19gpu_improved_kernelPdS_S_S_PiS_iS0_ddS_S0__param_4,
	.param .u64 .ptr .align 1 _Z19gpu_improved_kernelPdS_S_S_PiS_iS0_ddS_S0__param_5,
	.param .u32 _Z19gpu_improved_kernelPdS_S_S_PiS_iS0_ddS_S0__param_6,
	.param .u64 .ptr .align 1 _Z19gpu_improved_kernelPdS_S_S_PiS_iS0_ddS_S0__param_7,
	.param .f64 _Z19gpu_improved_kernelPdS_S_S_PiS_iS0_ddS_S0__param_8,
	.param .f64 _Z19gpu_improved_kernelPdS_S_S_PiS_iS0_ddS_S0__param_9,
	.param .u64 .ptr .align 1 _Z19gpu_improved_kernelPdS_S_S_PiS_iS0_ddS_S0__param_10,
	.param .u64 .ptr .align 1 _Z19gpu_improved_kernelPdS_S_S_PiS_iS0_ddS_S0__param_11
)
{


	ret;

}


// ===== COMPILED SASS (sm_100) =====

	.target	sm_100

	.elftype	@"ET_EXEC"


//--------------------- .note.nv.tkinfo           --------------------------
	.section	.note.nv.tkinfo,"",@"SHT_NOTE"
	.sectionflags	@"SHF_NOTE_NV_TKINFO"
	.tkinfo
        /*0018*/ 	.word	0x00000002
        /*0030*/ 	.string	""
        /*0030*/ 	.string	"ptxas"
        /*0030*/ 	.string	"Cuda compilation tools, release 13.0, V13.0.88"
        /*0030*/ 	.string	"Build cuda_13.0.r13.0/compiler.36424714_0"
        /*0030*/ 	.string	"-arch sm_100 -m 64 "



//--------------------- .note.nv.cuinfo           --------------------------
	.section	.note.nv.cuinfo,"",@"SHT_NOTE"
	.sectionflags	@"SHF_NOTE_NV_CUINFO"
        /*0018*/ 	.short	0x0002
        /*001a*/ 	.short	0x0064
        /*001c*/ 	.short	0x0082
	.zero		2


//--------------------- .nv.info                  --------------------------
	.section	.nv.info,"",@"SHT_CUDA_INFO"
	.align	4


	//----- nvinfo : EIATTR_REGCOUNT
	.align		4
        /*0000*/ 	.byte	0x04, 0x2f
        /*0002*/ 	.short	(.L_1 - .L_0)
	.align		4
.L_0:
        /*0004*/ 	.word	index@(_Z16gpu_naive_kernelPdS_S_S_PiS_iS0_ddS_S0_)
        /*0008*/ 	.word	0x00000028


	//----- nvinfo : EIATTR_FRAME_SIZE
	.align		4
.L_1:
        /*000c*/ 	.byte	0x04, 0x11
        /*000e*/ 	.short	(.L_3 - .L_2)
	.align		4
.L_2:
        /*0010*/ 	.word	index@($__internal_0_$__cuda_sm20_dblrcp_rn_slowpath_v3)
        /*0014*/ 	.word	0x00000000


	//----- nvinfo : EIATTR_FRAME_SIZE
	.align		4
.L_3:
        /*0018*/ 	.byte	0x04, 0x11
        /*001a*/ 	.short	(.L_5 - .L_4)
	.align		4
.L_4:
        /*001c*/ 	.word	index@(_Z16gpu_naive_kernelPdS_S_S_PiS_iS0_ddS_S0_)
        /*0020*/ 	.word	0x00000000


	//----- nvinfo : EIATTR_REGCOUNT
	.align		4
.L_5:
        /*0024*/ 	.byte	0x04, 0x2f
        /*0026*/ 	.short	(.L_7 - .L_6)
	.align		4
.L_6:
        /*0028*/ 	.word	index@(_Z19gpu_improved_kernelPdS_S_S_PiS_iS0_ddS_S0_)
        /*002c*/ 	.word	0x00000004


	//----- nvinfo : EIATTR_FRAME_SIZE
	.align		4
.L_7:
        /*0030*/ 	.byte	0x04, 0x11
        /*0032*/ 	.short	(.L_9 - .L_8)
	.align		4
.L_8:
        /*0034*/ 	.word	index@(_Z19gpu_improved_kernelPdS_S_S_PiS_iS0_ddS_S0_)
        /*0038*/ 	.word	0x00000000


	//----- nvinfo : EIATTR_MIN_STACK_SIZE
	.align		4
.L_9:
        /*003c*/ 	.byte	0x04, 0x12
        /*003e*/ 	.short	(.L_11 - .L_10)
	.align		4
.L_10:
        /*0040*/ 	.word	index@(_Z19gpu_improved_kernelPdS_S_S_PiS_iS0_ddS_S0_)
        /*0044*/ 	.word	0x00000000


	//----- nvinfo : EIATTR_MIN_STACK_SIZE
	.align		4
.L_11:
        /*0048*/ 	.byte	0x04, 0x12
        /*004a*/ 	.short	(.L_13 - .L_12)
	.align		4
.L_12:
        /*004c*/ 	.word	index@(_Z16gpu_naive_kernelPdS_S_S_PiS_iS0_ddS_S0_)
        /*0050*/ 	.word	0x00000000
.L_13:


//--------------------- .nv.compat                --------------------------
	.section	.nv.compat,"",@"SHT_CUDA_COMPAT_INFO"
	.align	4
        /*0000*/ 	.byte	0x02, 0x09, 0x00, 0x00, 0x02, 0x02, 0x01, 0x00, 0x02, 0x05, 0x05, 0x00, 0x03, 0x07, 0x01, 0x01
        /*0010*/ 	.byte	0x02, 0x03, 0x00, 0x00, 0x02, 0x06, 0x01, 0x00, 0x04, 0x0b, 0x08, 0x00, 0x01, 0x00, 0x00, 0x00
        /*0020*/ 	.byte	0x00, 0x00, 0x00, 0x00


//--------------------- .nv.info._Z19gpu_improved_kernelPdS_S_S_PiS_iS0_ddS_S0_ --------------------------
	.section	.nv.info._Z19gpu_improved_kernelPdS_S_S_PiS_iS0_ddS_S0_,"",@"SHT_CUDA_INFO"
	.sectionflags	@""
	.align	4


	//----- nvinfo : EIATTR_CUDA_API_VERSION
	.align		4
        /*0000*/ 	.byte	0x04, 0x37
        /*0002*/ 	.short	(.L_15 - .L_14)
.L_14:
        /*0004*/ 	.word	0x00000082


	//----- nvinfo : EIATTR_KPARAM_INFO
	.align		4
.L_15:
        /*0008*/ 	.byte	0x04, 0x17
        /*000a*/ 	.short	(.L_17 - .L_16)
.L_16:
        /*000c*/ 	.word	0x00000000
        /*0010*/ 	.short	0x000b
        /*0012*/ 	.short	0x0058
        /*0014*/ 	.byte	0x00, 0xf5, 0x21, 0x00


	//----- nvinfo : EIATTR_KPARAM_INFO
	.align		4
.L_17:
        /*0018*/ 	.byte	0x04, 0x17
        /*001a*/ 	.short	(.L_19 - .L_18)
.L_18:
        /*001c*/ 	.word	0x00000000
        /*0020*/ 	.short	0x000a
        /*0022*/ 	.short	0x0050
        /*0024*/ 	.byte	0x00, 0xf5, 0x21, 0x00


	//----- nvinfo : EIATTR_KPARAM_INFO
	.align		4
.L_19:
        /*0028*/ 	.byte	0x04, 0x17
        /*002a*/ 	.short	(.L_21 - .L_20)
.L_20:
        /*002c*/ 	.word	0x00000000
        /*0030*/ 	.short	0x0009
        /*0032*/ 	.short	0x0048
        /*0034*/ 	.byte	0x00, 0xf0, 0x21, 0x00


	//----- nvinfo : EIATTR_KPARAM_INFO
	.align		4
.L_21:
        /*0038*/ 	.byte	0x04, 0x17
        /*003a*/ 	.short	(.L_23 - .L_22)
.L_22:
        /*003c*/ 	.word	0x00000000
        /*0040*/ 	.short	0x0008
        /*0042*/ 	.short	0x0040
        /*0044*/ 	.byte	0x00, 0xf0, 0x21, 0x00


	//----- nvinfo : EIATTR_KPARAM_INFO
	.align		4
.L_23:
        /*0048*/ 	.byte	0x04, 0x17
        /*004a*/ 	.short	(.L_25 - .L_24)
.L_24:
        /*004c*/ 	.word	0x00000000
        /*0050*/ 	.short	0x0007
        /*0052*/ 	.short	0x0038
        /*0054*/ 	.byte	0x00, 0xf5, 0x21, 0x00


	//----- nvinfo : EIATTR_KPARAM_INFO
	.align		4
.L_25:
        /*0058*/ 	.byte	0x04, 0x17
        /*005a*/ 	.short	(.L_27 - .L_26)
.L_26:
        /*005c*/ 	.word	0x00000000
        /*0060*/ 	.short	0x0006
        /*0062*/ 	.short	0x0030
        /*0064*/ 	.byte	0x00, 0xf0, 0x11, 0x00


	//----- nvinfo : EIATTR_KPARAM_INFO
	.align		4
.L_27:
        /*0068*/ 	.byte	0x04, 0x17
        /*006a*/ 	.short	(.L_29 - .L_28)
.L_28:
        /*006c*/ 	.word	0x00000000
        /*0070*/ 	.short	0x0005
        /*0072*/ 	.short	0x0028
        /*0074*/ 	.byte	0x00, 0xf5, 0x21, 0x00


	//----- nvinfo : EIATTR_KPARAM_INFO
	.align		4
.L_29:
        /*0078*/ 	.byte	0x04, 0x17
        /*007a*/ 	.short	(.L_31 - .L_30)
.L_30:
        /*007c*/ 	.word	0x00000000
        /*0080*/ 	.short	0x0004
        /*0082*/ 	.short	0x0020
        /*0084*/ 	.byte	0x00, 0xf5, 0x21, 0x00


	//----- nvinfo : EIATTR_KPARAM_INFO
	.align		4
.L_31:
        /*0088*/ 	.byte	0x04, 0x17
        /*008a*/ 	.short	(.L_33 - .L_32)
.L_32:
        /*008c*/ 	.word	0x00000000
        /*0090*/ 	.short	0x0003
        /*0092*/ 	.short	0x0018
        /*0094*/ 	.byte	0x00, 0xf5, 0x21, 0x00


	//----- nvinfo : EIATTR_KPARAM_INFO
	.align		4
.L_33:
        /*0098*/ 	.byte	0x04, 0x17
        /*009a*/ 	.short	(.L_35 - .L_34)
.L_34:
        /*009c*/ 	.word	0x00000000
        /*00a0*/ 	.short	0x0002
        /*00a2*/ 	.short	0x0010
        /*00a4*/ 	.byte	0x00, 0xf5, 0x21, 0x00


	//----- nvinfo : EIATTR_KPARAM_INFO
	.align		4
.L_35:
        /*00a8*/ 	.byte	0x04, 0x17
        /*00aa*/ 	.short	(.L_37 - .L_36)
.L_36:
        /*00ac*/ 	.word	0x00000000
        /*00b0*/ 	.short	0x0001
        /*00b2*/ 	.short	0x0008
        /*00b4*/ 	.byte	0x00, 0xf5, 0x21, 0x00


	//----- nvinfo : EIATTR_KPARAM_INFO
	.align		4
.L_37:
        /*00b8*/ 	.byte	0x04, 0x17
        /*00ba*/ 	.short	(.L_39 - .L_38)
.L_38:
        /*00bc*/ 	.word	0x00000000
        /*00c0*/ 	.short	0x0000
        /*00c2*/ 	.short	0x0000
        /*00c4*/ 	.byte	0x00, 0xf5, 0x21, 0x00


	//----- nvinfo : EIATTR_SPARSE_MMA_MASK
	.align		4
.L_39:
        /*00c8*/ 	.byte	0x03, 0x50
        /*00ca*/ 	.short	0x0000


	//----- nvinfo : EIATTR_MAXREG_COUNT
	.align		4
        /*00cc*/ 	.byte	0x03, 0x1b
        /*00ce*/ 	.short	0x00ff


	//----- nvinfo : EIATTR_MERCURY_ISA_VERSION
	.align		4
        /*00d0*/ 	.byte	0x03, 0x5f
        /*00d2*/ 	.short	0x0101


	//----- nvinfo : EIATTR_VRC_CTA_INIT_COUNT
	.align		4
        /*00d4*/ 	.byte	0x02, 0x4a
	.zero		1
	.zero		1


	//----- nvinfo : EIATTR_EXIT_INSTR_OFFSETS
	.align		4
        /*00d8*/ 	.byte	0x04, 0x1c
        /*00da*/ 	.short	(.L_41 - .L_40)


	//   ....[0]....
.L_40:
        /*00dc*/ 	.word	0x00000010


	//----- nvinfo : EIATTR_CBANK_PARAM_SIZE
	.align		4
.L_41:
        /*00e0*/ 	.byte	0x03, 0x19
        /*00e2*/ 	.short	0x0060


	//----- nvinfo : EIATTR_PARAM_CBANK
	.align		4
        /*00e4*/ 	.byte	0x04, 0x0a
        /*00e6*/ 	.short	(.L_43 - .L_42)
	.align		4
.L_42:
        /*00e8*/ 	.word	index@(.nv.constant0._Z19gpu_improved_kernelPdS_S_S_PiS_iS0_ddS_S0_)
        /*00ec*/ 	.short	0x0380
        /*00ee*/ 	.short	0x0060


	//----- nvinfo : EIATTR_SW_WAR
	.align		4
.L_43:
        /*00f0*/ 	.byte	0x04, 0x36
        /*00f2*/ 	.short	(.L_45 - .L_44)
.L_44:
        /*00f4*/ 	.word	0x00000008
.L_45:


//--------------------- .nv.info._Z16gpu_naive_kernelPdS_S_S_PiS_iS0_ddS_S0_ --------------------------
	.section	.nv.info._Z16gpu_naive_kernelPdS_S_S_PiS_iS0_ddS_S0_,"",@"SHT_CUDA_INFO"
	.sectionflags	@""
	.align	4


	//----- nvinfo : EIATTR_CUDA_API_VERSION
	.align		4
        /*0000*/ 	.byte	0x04, 0x37
        /*0002*/ 	.short	(.L_47 - .L_46)
.L_46:
        /*0004*/ 	.word	0x00000082


	//----- nvinfo : EIATTR_KPARAM_INFO
	.align		4
.L_47:
        /*0008*/ 	.byte	0x04, 0x17
        /*000a*/ 	.short	(.L_49 - .L_48)
.L_48:
        /*000c*/ 	.word	0x00000000
        /*0010*/ 	.short	0x000b
        /*0012*/ 	.short	0x0058
        /*0014*/ 	.byte	0x00, 0xf5, 0x21, 0x00


	//----- nvinfo : EIATTR_KPARAM_INFO
	.align		4
.L_49:
        /*0018*/ 	.byte	0x04, 0x17
        /*001a*/ 	.short	(.L_51 - .L_50)
.L_50:
        /*001c*/ 	.word	0x00000000
        /*0020*/ 	.short	0x000a
        /*0022*/ 	.short	0x0050
        /*0024*/ 	.byte	0x00, 0xf5, 0x21, 0x00


	//----- nvinfo : EIATTR_KPARAM_INFO
	.align		4
.L_51:
        /*0028*/ 	.byte	0x04, 0x17
        /*002a*/ 	.short	(.L_53 - .L_52)
.L_52:
        /*002c*/ 	.word	0x00000000
        /*0030*/ 	.short	0x0009
        /*0032*/ 	.short	0x0048
        /*0034*/ 	.byte	0x00, 0xf0, 0x21, 0x00


	//----- nvinfo : EIATTR_KPARAM_INFO
	.align		4
.L_53:
        /*0038*/ 	.byte	0x04, 0x17
        /*003a*/ 	.short	(.L_55 - .L_54)
.L_54:
        /*003c*/ 	.word	0x00000000
        /*0040*/ 	.short	0x0008
        /*0042*/ 	.short	0x0040
        /*0044*/ 	.byte	0x00, 0xf0, 0x21, 0x00


	//----- nvinfo : EIATTR_KPARAM_INFO
	.align		4
.L_55:
        /*0048*/ 	.byte	0x04, 0x17
        /*004a*/ 	.short	(.L_57 - .L_56)
.L_56:
        /*004c*/ 	.word	0x00000000
        /*0050*/ 	.short	0x0007
        /*0052*/ 	.short	0x0038
        /*0054*/ 	.byte	0x00, 0xf5, 0x21, 0x00


	//----- nvinfo : EIATTR_KPARAM_INFO
	.align		4
.L_57:
        /*0058*/ 	.byte	0x04, 0x17
        /*005a*/ 	.short	(.L_59 - .L_58)
.L_58:
        /*005c*/ 	.word	0x00000000
        /*0060*/ 	.short	0x0006
        /*0062*/ 	.short	0x0030
        /*0064*/ 	.byte	0x00, 0xf0, 0x11, 0x00


	//----- nvinfo : EIATTR_KPARAM_INFO
	.align		4
.L_59:
        /*0068*/ 	.byte	0x04, 0x17
        /*006a*/ 	.short	(.L_61 - .L_60)
.L_60:
        /*006c*/ 	.word	0x00000000
        /*0070*/ 	.short	0x0005
        /*0072*/ 	.short	0x0028
        /*0074*/ 	.byte	0x00, 0xf5, 0x21, 0x00


	//----- nvinfo : EIATTR_KPARAM_INFO
	.align		4
.L_61:
        /*0078*/ 	.byte	0x04, 0x17
        /*007a*/ 	.short	(.L_63 - .L_62)
.L_62:
        /*007c*/ 	.word	0x00000000
        /*0080*/ 	.short	0x0004
        /*0082*/ 	.short	0x0020
        /*0084*/ 	.byte	0x00, 0xf5, 0x21, 0x00


	//----- nvinfo : EIATTR_KPARAM_INFO
	.align		4
.L_63:
        /*0088*/ 	.byte	0x04, 0x17
        /*008a*/ 	.short	(.L_65 - .L_64)
.L_64:
        /*008c*/ 	.word	0x00000000
        /*0090*/ 	.short	0x0003
        /*0092*/ 	.short	0x0018
        /*0094*/ 	.byte	0x00, 0xf5, 0x21, 0x00


	//----- nvinfo : EIATTR_KPARAM_INFO
	.align		4
.L_65:
        /*0098*/ 	.byte	0x04, 0x17
        /*009a*/ 	.short	(.L_67 - .L_66)
.L_66:
        /*009c*/ 	.word	0x00000000
        /*00a0*/ 	.short	0x0002
        /*00a2*/ 	.short	0x0010
        /*00a4*/ 	.byte	0x00, 0xf5, 0x21, 0x00


	//----- nvinfo : EIATTR_KPARAM_INFO
	.align		4
.L_67:
        /*00a8*/ 	.byte	0x04, 0x17
        /*00aa*/ 	.short	(.L_69 - .L_68)
.L_68:
        /*00ac*/ 	.word	0x00000000
        /*00b0*/ 	.short	0x0001
        /*00b2*/ 	.short	0x0008
        /*00b4*/ 	.byte	0x00, 0xf5, 0x21, 0x00


	//----- nvinfo : EIATTR_KPARAM_INFO
	.align		4
.L_69:
        /*00b8*/ 	.byte	0x04, 0x17
        /*00ba*/ 	.short	(.L_71 - .L_70)
.L_70:
        /*00bc*/ 	.word	0x00000000
        /*00c0*/ 	.short	0x0000
        /*00c2*/ 	.short	0x0000
        /*00c4*/ 	.byte	0x00, 0xf5, 0x21, 0x00


	//----- nvinfo : EIATTR_SPARSE_MMA_MASK
	.align		4
.L_71:
        /*00c8*/ 	.byte	0x03, 0x50
        /*00ca*/ 	.short	0x0000


	//----- nvinfo : EIATTR_MAXREG_COUNT
	.align		4
        /*00cc*/ 	.byte	0x03, 0x1b
        /*00ce*/ 	.short	0x00ff


	//----- nvinfo : EIATTR_NUM_BARRIERS
	.align		4
        /*00d0*/ 	.byte	0x02, 0x4c
        /*00d2*/ 	.byte	0x01
	.zero		1


	//----- nvinfo : EIATTR_MERCURY_ISA_VERSION
	.align		4
        /*00d4*/ 	.byte	0x03, 0x5f
        /*00d6*/ 	.short	0x0101


	//----- nvinfo : EIATTR_VRC_CTA_INIT_COUNT
	.align		4
        /*00d8*/ 	.byte	0x02, 0x4a
	.zero		1
	.zero		1


	//----- nvinfo : EIATTR_EXIT_INSTR_OFFSETS
	.align		4
        /*00dc*/ 	.byte	0x04, 0x1c
        /*00de*/ 	.short	(.L_73 - .L_72)


	//   ....[0]....
.L_72:
        /*00e0*/ 	.word	0x000020d0


	//   ....[1]....
        /*00e4*/ 	.word	0x00002120


	//   ....[2]....
        /*00e8*/ 	.word	0x00002610


	//----- nvinfo : EIATTR_CRS_STACK_SIZE
	.align		4
.L_73:
        /*00ec*/ 	.byte	0x04, 0x1e
        /*00ee*/ 	.short	(.L_75 - .L_74)
.L_74:
        /*00f0*/ 	.word	0x00000000


	//----- nvinfo : EIATTR_CBANK_PARAM_SIZE
	.align		4
.L_75:
        /*00f4*/ 	.byte	0x03, 0x19
        /*00f6*/ 	.short	0x0060


	//----- nvinfo : EIATTR_PARAM_CBANK
	.align		4
        /*00f8*/ 	.byte	0x04, 0x0a
        /*00fa*/ 	.short	(.L_77 - .L_76)
	.align		4
.L_76:
        /*00fc*/ 	.word	index@(.nv.constant0._Z16gpu_naive_kernelPdS_S_S_PiS_iS0_ddS_S0_)
        /*0100*/ 	.short	0x0380
        /*0102*/ 	.short	0x0060


	//----- nvinfo : EIATTR_SW_WAR
	.align		4
.L_77:
        /*0104*/ 	.byte	0x04, 0x36
        /*0106*/ 	.short	(.L_79 - .L_78)
.L_78:
        /*0108*/ 	.word	0x00000008
.L_79:


//--------------------- .nv.callgraph             --------------------------
	.section	.nv.callgraph,"",@"SHT_CUDA_CALLGRAPH"
	.align	4
	.sectionentsize	8
	.align		4
        /*0000*/ 	.word	0x00000000
	.align		4
        /*0004*/ 	.word	0xffffffff
	.align		4
        /*0008*/ 	.word	0x00000000
	.align		4
        /*000c*/ 	.word	0xfffffffe
	.align		4
        /*0010*/ 	.word	0x00000000
	.align		4
        /*0014*/ 	.word	0xfffffffd
	.align		4
        /*0018*/ 	.word	0x00000000
	.align		4
        /*001c*/ 	.word	0xfffffffc


//--------------------- .text._Z19gpu_improved_kernelPdS_S_S_PiS_iS0_ddS_S0_ --------------------------
	.section	.text._Z19gpu_improved_kernelPdS_S_S_PiS_iS0_ddS_S0_,"ax",@progbits
	.align	128
        .global         _Z19gpu_improved_kernelPdS_S_S_PiS_iS0_ddS_S0_
        .type           _Z19gpu_improved_kernelPdS_S_S_PiS_iS0_ddS_S0_,@function
        .size           _Z19gpu_improved_kernelPdS_S_S_PiS_iS0_ddS_S0_,(.L_x_47 - _Z19gpu_improved_kernelPdS_S_S_PiS_iS0_ddS_S0_)
        .other          _Z19gpu_improved_kernelPdS_S_S_PiS_iS0_ddS_S0_,@"STO_CUDA_ENTRY STV_DEFAULT"
_Z19gpu_improved_kernelPdS_S_S_PiS_iS0_ddS_S0_:
.text._Z19gpu_improved_kernelPdS_S_S_PiS_iS0_ddS_S0_:
[----:B------:R-:W-:Y:S01]  /*0000*/  LDC R1, c[0x0][0x37c] ;  /* 0x0000df00ff017b82 */ /* 0x000fe20000000800 */
[----:B------:R-:W-:Y:S05]  /*0010*/  EXIT ;  /* 0x000000000000794d */ /* 0x000fea0003800000 */
.L_x_0:
[----:B------:R-:W-:-:S00]  /*0020*/  BRA `(.L_x_0) ;  /* 0xfffffffc00fc7947 */ /* 0x000fc0000383ffff */
[----:B------:R-:W-:-:S00]  /*0030*/  NOP ;  /* 0x0000000000007918 */ /* 0x000fc00000000000 */
        /* <DEDUP_REMOVED lines=12> */
.L_x_47:


//--------------------- .text._Z16gpu_naive_kernelPdS_S_S_PiS_iS0_ddS_S0_ --------------------------
	.section	.text._Z16gpu_naive_kernelPdS_S_S_PiS_iS0_ddS_S0_,"ax",@progbits
	.align	128
        .global         _Z16gpu_naive_kernelPdS_S_S_PiS_iS0_ddS_S0_
        .type           _Z16gpu_naive_kernelPdS_S_S_PiS_iS0_ddS_S0_,@function
        .size           _Z16gpu_naive_kernelPdS_S_S_PiS_iS0_ddS_S0_,(.L_x_46 - _Z16gpu_naive_kernelPdS_S_S_PiS_iS0_ddS_S0_)
        .other          _Z16gpu_naive_kernelPdS_S_S_PiS_iS0_ddS_S0_,@"STO_CUDA_ENTRY STV_DEFAULT"
_Z16gpu_naive_kernelPdS_S_S_PiS_iS0_ddS_S0_:
.text._Z16gpu_naive_kernelPdS_S_S_PiS_iS0_ddS_S0_:
[----:B------:R-:W-:Y:S08]  /*0000*/  LDC R1, c[0x0][0x37c] ;  /* 0x0000df00ff017b82 */ /* 0x000ff00000000800 */
[----:B------:R-:W0:Y:S01]  /*0010*/  LDC.64 R2, c[0x0][0x3b8] ;  /* 0x0000ee00ff027b82 */ /* 0x000e220000000a00 */
[----:B------:R-:W0:Y:S02]  /*0020*/  LDCU.64 UR4, c[0x0][0x358] ;  /* 0x00006b00ff0477ac */ /* 0x000e240008000a00 */
[----:B0-----:R-:W2:Y:S01]  /*0030*/  LDG.E R3, desc[UR4][R2.64] ;  /* 0x0000000402037981 */ /* 0x001ea2000c1e1900 */
[----:B------:R-:W0:Y:S01]  /*0040*/  LDCU UR6, c[0x0][0x360] ;  /* 0x00006c00ff0677ac */ /* 0x000e220008000800 */
[----:B------:R-:W-:Y:S01]  /*0050*/  BSSY.RECONVERGENT B0, `(.L_x_1) ;  /* 0x000000f000007945 */ /* 0x000fe20003800200 */
[----:B------:R-:W0:Y:S01]  /*0060*/  S2R R0, SR_TID.X ;  /* 0x0000000000007919 */ /* 0x000e220000002100 */
[----:B------:R-:W0:Y:S02]  /*0070*/  S2R R5, SR_CTAID.X ;  /* 0x0000000000057919 */ /* 0x000e240000002500 */
[----:B0-----:R-:W-:-:S05]  /*0080*/  IMAD R0, R5, UR6, R0 ;  /* 0x0000000605007c24 */ /* 0x001fca000f8e0200 */
[----:B--2---:R-:W-:-:S13]  /*0090*/  ISETP.GE.AND P0, PT, R0, R3, PT ;  /* 0x000000030000720c */ /* 0x004fda0003f06270 */
[----:B------:R-:W-:Y:S05]  /*00a0*/  @P0 BRA `(.L_x_2) ;  /* 0x0000000000240947 */ /* 0x000fea0003800000 */
[----:B------:R-:W0:Y:S08]  /*00b0*/  LDC.64 R4, c[0x0][0x3a0] ;  /* 0x0000e800ff047b82 */ /* 0x000e300000000a00 */
[----:B------:R-:W1:Y:S08]  /*00c0*/  LDC.64 R2, c[0x0][0x380] ;  /* 0x0000e000ff027b82 */ /* 0x000e700000000a00 */
[----:B------:R-:W2:Y:S01]  /*00d0*/  LDC.64 R6, c[0x0][0x390] ;  /* 0x0000e400ff067b82 */ /* 0x000ea20000000a00 */
[----:B0-----:R-:W3:Y:S01]  /*00e0*/  LDG.E R5, desc[UR4][R4.64] ;  /* 0x0000000404057981 */ /* 0x001ee2000c1e1900 */
[----:B-1----:R-:W-:-:S06]  /*00f0*/  IMAD.WIDE R2, R0, 0x8, R2 ;  /* 0x0000000800027825 */ /* 0x002fcc00078e0202 */
[----:B------:R-:W4:Y:S01]  /*0100*/  LDG.E.64 R2, desc[UR4][R2.64] ;  /* 0x0000000402027981 */ /* 0x000f22000c1e1b00 */
[----:B---3--:R-:W-:-:S05]  /*0110*/  IADD3 R9, PT, PT, R0, R5, RZ ;  /* 0x0000000500097210 */ /* 0x008fca0007ffe0ff */
[----:B--2---:R-:W-:-:S05]  /*0120*/  IMAD.WIDE R6, R9, 0x8, R6 ;  /* 0x0000000809067825 */ /* 0x004fca00078e0206 */
[----:B----4-:R0:W-:Y:S02]  /*0130*/  STG.E.64 desc[UR4][R6.64], R2 ;  /* 0x0000000206007986 */ /* 0x0101e4000c101b04 */
.L_x_2:
[----:B------:R-:W-:Y:S05]  /*0140*/  BSYNC.RECONVERGENT B0 ;  /* 0x0000000000007941 */ /* 0x000fea0003800200 */
.L_x_1:
[----:B------:R-:W1:Y:S01]  /*0150*/  LDCU UR6, c[0x0][0x3b0] ;  /* 0x00007600ff0677ac */ /* 0x000e620008000800 */
[----:B------:R-:W-:Y:S01]  /*0160*/  BSSY.RECONVERGENT B1, `(.L_x_3) ;  /* 0x000010a000017945 */ /* 0x000fe20003800200 */
[----:B------:R-:W-:Y:S01]  /*0170*/  BAR.SYNC.DEFER_BLOCKING 0x0 ;  /* 0x0000000000007b1d */ /* 0x000fe20000010000 */
[----:B-1----:R-:W-:-:S13]  /*0180*/  ISETP.GE.AND P0, PT, R0, UR6, PT ;  /* 0x0000000600007c0c */ /* 0x002fda000bf06270 */
[----:B------:R-:W-:Y:S05]  /*0190*/  @P0 BRA `(.L_x_4) ;  /* 0x0000001000180947 */ /* 0x000fea0003800000 */
[----:B------:R-:W1:Y:S02]  /*01a0*/  LDC.64 R8, c[0x0][0x3b8] ;  /* 0x0000ee00ff087b82 */ /* 0x000e640000000a00 */
[----:B-1----:R-:W-:-:S05]  /*01b0*/  IMAD.WIDE R8, R0, 0x4, R8 ;  /* 0x0000000400087825 */ /* 0x002fca00078e0208 */
[----:B0-----:R-:W2:Y:S02]  /*01c0*/  LDG.E R2, desc[UR4][R8.64] ;  /* 0x0000000408027981 */ /* 0x001ea4000c1e1900 */
[----:B--2---:R-:W-:-:S13]  /*01d0*/  ISETP.GE.AND P0, PT, R2, 0x1, PT ;  /* 0x000000010200780c */ /* 0x004fda0003f06270 */
[----:B------:R-:W-:Y:S05]  /*01e0*/  @!P0 BRA `(.L_x_4) ;  /* 0x0000001000048947 */ /* 0x000fea0003800000 */
[----:B------:R-:W0:Y:S01]  /*01f0*/  LDC.64 R10, c[0x0][0x3a0] ;  /* 0x0000e800ff0a7b82 */ /* 0x000e220000000a00 */
[----:B------:R-:W-:-:S07]  /*0200*/  IMAD.MOV.U32 R3, RZ, RZ, RZ ;  /* 0x000000ffff037224 */ /* 0x000fce00078e00ff */
[----:B------:R-:W1:Y:S01]  /*0210*/  LDC.64 R12, c[0x0][0x3d8] ;  /* 0x0000f600ff0c7b82 */ /* 0x000e620000000a00 */
[----:B0-----:R-:W-:-:S04]  /*0220*/  IMAD.WIDE R10, R0, 0x4, R10 ;  /* 0x00000004000a7825 */ /* 0x001fc800078e020a */
[----:B-1----:R-:W-:-:S07]  /*0230*/  IMAD.WIDE R12, R0, 0x4, R12 ;  /* 0x00000004000c7825 */ /* 0x002fce00078e020c */
.L_x_18:
[----:B------:R-:W2:Y:S04]  /*0240*/  LDG.E R4, desc[UR4][R8.64+-0x4] ;  /* 0xfffffc0408047981 */ /* 0x000ea8000c1e1900 */
[----:B------:R0:W5:Y:S01]  /*0250*/  LDG.E R5, desc[UR4][R12.64] ;  /* 0x000000040c057981 */ /* 0x000162000c1e1900 */
[----:B------:R-:W-:Y:S01]  /*0260*/  BSSY.RECONVERGENT B0, `(.L_x_5) ;  /* 0x000009d000007945 */ /* 0x000fe20003800200 */
[----:B------:R-:W-:Y:S02]  /*0270*/  CS2R R32, SRZ ;  /* 0x0000000000207805 */ /* 0x000fe4000001ff00 */
[----:B--2---:R-:W-:-:S13]  /*0280*/  ISETP.GE.AND P0, PT, R4, 0x1, PT ;  /* 0x000000010400780c */ /* 0x004fda0003f06270 */
[----:B0-----:R-:W-:Y:S05]  /*0290*/  @!P0 BRA `(.L_x_6) ;  /* 0x0000000800648947 */ /* 0x001fea0003800000 */
[----:B------:R0:W5:Y:S01]  /*02a0*/  LDG.E R7, desc[UR4][R10.64+-0x4] ;  /* 0xfffffc040a077981 */ /* 0x000162000c1e1900 */
[C---:B------:R-:W-:Y:S01]  /*02b0*/  ISETP.GE.U32.AND P1, PT, R4.reuse, 0x10, PT ;  /* 0x000000100400780c */ /* 0x040fe20003f26070 */
[----:B------:R-:W-:Y:S01]  /*02c0*/  BSSY.RECONVERGENT B2, `(.L_x_7) ;  /* 0x0000043000027945 */ /* 0x000fe20003800200 */
[----:B------:R-:W-:Y:S01]  /*02d0*/  LOP3.LUT R34, R4, 0xf, RZ, 0xc0, !PT ;  /* 0x0000000f04227812 */ /* 0x000fe200078ec0ff */
[----:B------:R-:W-:Y:S02]  /*02e0*/  HFMA2 R36, -RZ, RZ, 0, 0 ;  /* 0x00000000ff247431 */ /* 0x000fe400000001ff */
[----:B-----5:R-:W-:Y:S01]  /*02f0*/  IMAD R35, R3, R2, R5 ;  /* 0x0000000203237224 */ /* 0x020fe200078e0205 */
[----:B------:R-:W-:Y:S02]  /*0300*/  CS2R R32, SRZ ;  /* 0x0000000000207805 */ /* 0x000fe4000001ff00 */
[----:B------:R-:W-:-:S05]  /*0310*/  ISETP.NE.AND P0, PT, R34, RZ, PT ;  /* 0x000000ff2200720c */ /* 0x000fca0003f05270 */
[----:B0-----:R-:W-:Y:S08]  /*0320*/  @!P1 BRA `(.L_x_8) ;  /* 0x0000000000f09947 */ /* 0x001ff00003800000 */
[----:B------:R-:W-:Y:S01]  /*0330*/  LOP3.LUT R36, R4, 0x7ffffff0, RZ, 0xc0, !PT ;  /* 0x7ffffff004247812 */ /* 0x000fe200078ec0ff */
[----:B------:R-:W-:Y:S01]  /*0340*/  IMAD.MOV.U32 R6, RZ, RZ, RZ ;  /* 0x000000ffff067224 */ /* 0x000fe200078e00ff */
[----:B------:R-:W-:-:S07]  /*0350*/  CS2R R32, SRZ ;  /* 0x0000000000207805 */ /* 0x000fce000001ff00 */
.L_x_9:
[----:B------:R-:W0:Y:S01]  /*0360*/  LDC.64 R14, c[0x0][0x390] ;  /* 0x0000e400ff0e7b82 */ /* 0x000e220000000a00 */
[----:B------:R-:W-:Y:S01]  /*0370*/  IADD3 R17, PT, PT, R7, R6, RZ ;  /* 0x0000000607117210 */ /* 0x000fe20007ffe0ff */
[----:B------:R-:W-:-:S06]  /*0380*/  IMAD.IADD R19, R35, 0x1, R6 ;  /* 0x0000000123137824 */ /* 0x000fcc00078e0206 */
[----:B------:R-:W1:Y:S01]  /*0390*/  LDC.64 R30, c[0x0][0x3a8] ;  /* 0x0000ea00ff1e7b82 */ /* 0x000e620000000a00 */
[----:B0-----:R-:W-:-:S05]  /*03a0*/  IMAD.WIDE R14, R17, 0x8, R14 ;  /* 0x00000008110e7825 */ /* 0x001fca00078e020e */
[----:B------:R-:W2:Y:S01]  /*03b0*/  LDG.E.64 R20, desc[UR4][R14.64] ;  /* 0x000000040e147981 */ /* 0x000ea2000c1e1b00 */
[----:B-1----:R-:W-:-:S03]  /*03c0*/  IMAD.WIDE R30, R19, 0x8, R30 ;  /* 0x00000008131e7825 */ /* 0x002fc600078e021e */
[----:B------:R-:W3:Y:S04]  /*03d0*/  LDG.E.64 R16, desc[UR4][R14.64+0x10] ;  /* 0x000010040e107981 */ /* 0x000ee8000c1e1b00 */
[----:B------:R-:W2:Y:S04]  /*03e0*/  LDG.E.64 R26, desc[UR4][R30.64] ;  /* 0x000000041e1a7981 */ /* 0x000ea8000c1e1b00 */
[----:B------:R-:W4:Y:S04]  /*03f0*/  LDG.E.64 R18, desc[UR4][R14.64+0x8] ;  /* 0x000008040e127981 */ /* 0x000f28000c1e1b00 */
[----:B------:R-:W4:Y:S04]  /*0400*/  LDG.E.64 R24, desc[UR4][R30.64+0x8] ;  /* 0x000008041e187981 */ /* 0x000f28000c1e1b00 */
[----:B------:R-:W3:Y:S04]  /*0410*/  LDG.E.64 R22, desc[UR4][R30.64+0x10] ;  /* 0x000010041e167981 */ /* 0x000ee8000c1e1b00 */
[----:B------:R-:W5:Y:S01]  /*0420*/  LDG.E.64 R28, desc[UR4][R30.64+0x18] ;  /* 0x000018041e1c7981 */ /* 0x000f62000c1e1b00 */
[----:B--2---:R-:W-:-:S03]  /*0430*/  DFMA R26, R20, R26, R32 ;  /* 0x0000001a141a722b */ /* 0x004fc60000000020 */
[----:B------:R-:W5:Y:S04]  /*0440*/  LDG.E.64 R20, desc[UR4][R14.64+0x18] ;  /* 0x000018040e147981 */ /* 0x000f68000c1e1b00 */
[----:B------:R-:W2:Y:S01]  /*0450*/  LDG.E.64 R32, desc[UR4][R30.64+0x78] ;  /* 0x000078041e207981 */ /* 0x000ea2000c1e1b00 */
[----:B----4-:R-:W-:-:S03]  /*0460*/  DFMA R24, R18, R24, R26 ;  /* 0x000000181218722b */ /* 0x010fc6000000001a */
[----:B------:R-:W4:Y:S04]  /*0470*/  LDG.E.64 R18, desc[UR4][R14.64+0x20] ;  /* 0x000020040e127981 */ /* 0x000f28000c1e1b00 */
[----:B------:R-:W4:Y:S01]  /*0480*/  LDG.E.64 R26, desc[UR4][R30.64+0x20] ;  /* 0x000020041e1a7981 */ /* 0x000f22000c1e1b00 */
[----:B---3--:R-:W-:-:S03]  /*0490*/  DFMA R22, R16, R22, R24 ;  /* 0x000000161016722b */ /* 0x008fc60000000018 */
[----:B------:R-:W3:Y:S04]  /*04a0*/  LDG.E.64 R16, desc[UR4][R14.64+0x28] ;  /* 0x000028040e107981 */ /* 0x000ee8000c1e1b00 */
[----:B------:R-:W3:Y:S01]  /*04b0*/  LDG.E.64 R24, desc[UR4][R30.64+0x28] ;  /* 0x000028041e187981 */ /* 0x000ee2000c1e1b00 */
[----:B-----5:R-:W-:-:S03]  /*04c0*/  DFMA R28, R20, R28, R22 ;  /* 0x0000001c141c722b */ /* 0x020fc60000000016 */
[----:B------:R-:W5:Y:S04]  /*04d0*/  LDG.E.64 R22, desc[UR4][R14.64+0x30] ;  /* 0x000030040e167981 */ /* 0x000f68000c1e1b00 */
[----:B------:R-:W5:Y:S01]  /*04e0*/  LDG.E.64 R20, desc[UR4][R30.64+0x30] ;  /* 0x000030041e147981 */ /* 0x000f62000c1e1b00 */
        /* <DEDUP_REMOVED lines=23> */
[----:B------:R-:W3:Y:S04]  /*0660*/  LDG.E.64 R18, desc[UR4][R30.64+0x70] ;  /* 0x000070041e127981 */ /* 0x000ee8000c1e1b00 */
[----:B------:R-:W2:Y:S01]  /*0670*/  LDG.E.64 R14, desc[UR4][R14.64+0x78] ;  /* 0x000078040e0e7981 */ /* 0x000ea2000c1e1b00 */
[----:B------:R-:W-:-:S04]  /*0680*/  IADD3 R6, PT, PT, R6, 0x10, RZ ;  /* 0x0000001006067810 */ /* 0x000fc80007ffe0ff */
[----:B------:R-:W-:Y:S01]  /*0690*/  ISETP.NE.AND P1, PT, R6, R36, PT ;  /* 0x000000240600720c */ /* 0x000fe20003f25270 */
[----:B-----5:R-:W-:-:S08]  /*06a0*/  DFMA R24, R24, R26, R28 ;  /* 0x0000001a1818722b */ /* 0x020fd0000000001c */
[----:B----4-:R-:W-:-:S08]  /*06b0*/  DFMA R20, R20, R22, R24 ;  /* 0x000000161414722b */ /* 0x010fd00000000018 */
[----:B---3--:R-:W-:-:S08]  /*06c0*/  DFMA R16, R16, R18, R20 ;  /* 0x000000121010722b */ /* 0x008fd00000000014 */
[----:B--2---:R-:W-:Y:S01]  /*06d0*/  DFMA R32, R14, R32, R16 ;  /* 0x000000200e20722b */ /* 0x004fe20000000010 */
[----:B------:R-:W-:Y:S10]  /*06e0*/  @P1 BRA `(.L_x_9) ;  /* 0xfffffffc001c1947 */ /* 0x000ff4000383ffff */
.L_x_8:
[----:B------:R-:W-:Y:S05]  /*06f0*/  BSYNC.RECONVERGENT B2 ;  /* 0x0000000000027941 */ /* 0x000fea0003800200 */
.L_x_7:
[----:B------:R-:W-:Y:S05]  /*0700*/  @!P0 BRA `(.L_x_6) ;  /* 0x0000000400488947 */ /* 0x000fea0003800000 */
[----:B------:R-:W-:Y:S01]  /*0710*/  ISETP.GE.U32.AND P0, PT, R34, 0x8, PT ;  /* 0x000000082200780c */ /* 0x000fe20003f06070 */
[----:B------:R-:W-:Y:S01]  /*0720*/  BSSY.RECONVERGENT B2, `(.L_x_10) ;  /* 0x0000023000027945 */ /* 0x000fe20003800200 */
[----:B------:R-:W-:-:S04]  /*0730*/  LOP3.LUT R37, R4, 0x7, RZ, 0xc0, !PT ;  /* 0x0000000704257812 */ /* 0x000fc800078ec0ff */
[----:B------:R-:W-:-:S07]  /*0740*/  ISETP.NE.AND P1, PT, R37, RZ, PT ;  /* 0x000000ff2500720c */ /* 0x000fce0003f25270 */
[----:B------:R-:W-:Y:S06]  /*0750*/  @!P0 BRA `(.L_x_11) ;  /* 0x00000000007c8947 */ /* 0x000fec0003800000 */
        /* <DEDUP_REMOVED lines=9> */
[----:B------:R-:W3:Y:S04]  /*07f0*/  LDG.E.64 R22, desc[UR4][R14.64+0x8] ;  /* 0x000008040e167981 */ /* 0x000ee8000c1e1b00 */
[----:B------:R-:W4:Y:S04]  /*0800*/  LDG.E.64 R20, desc[UR4][R16.64+0x10] ;  /* 0x0000100410147981 */ /* 0x000f28000c1e1b00 */
[----:B------:R-:W4:Y:S04]  /*0810*/  LDG.E.64 R26, desc[UR4][R14.64+0x10] ;  /* 0x000010040e1a7981 */ /* 0x000f28000c1e1b00 */
[----:B------:R-:W5:Y:S01]  /*0820*/  LDG.E.64 R30, desc[UR4][R14.64+0x18] ;  /* 0x000018040e1e7981 */ /* 0x000f62000c1e1b00 */
[----:B--2---:R-:W-:-:S03]  /*0830*/  DFMA R32, R28, R24, R32 ;  /* 0x000000181c20722b */ /* 0x004fc60000000020 */
[----:B------:R-:W5:Y:S04]  /*0840*/  LDG.E.64 R24, desc[UR4][R16.64+0x18] ;  /* 0x0000180410187981 */ /* 0x000f68000c1e1b00 */
[----:B------:R-:W2:Y:S01]  /*0850*/  LDG.E.64 R28, desc[UR4][R16.64+0x20] ;  /* 0x00002004101c7981 */ /* 0x000ea2000c1e1b00 */
[----:B---3--:R-:W-:-:S03]  /*0860*/  DFMA R22, R18, R22, R32 ;  /* 0x000000161216722b */ /* 0x008fc60000000020 */
[----:B------:R-:W2:Y:S04]  /*0870*/  LDG.E.64 R18, desc[UR4][R14.64+0x20] ;  /* 0x000020040e127981 */ /* 0x000ea8000c1e1b00 */
[----:B------:R-:W3:Y:S01]  /*0880*/  LDG.E.64 R32, desc[UR4][R16.64+0x38] ;  /* 0x0000380410207981 */ /* 0x000ee2000c1e1b00 */
[----:B----4-:R-:W-:-:S03]  /*0890*/  DFMA R26, R20, R26, R22 ;  /* 0x0000001a141a722b */ /* 0x010fc60000000016 */
[----:B------:R-:W4:Y:S04]  /*08a0*/  LDG.E.64 R20, desc[UR4][R16.64+0x28] ;  /* 0x0000280410147981 */ /* 0x000f28000c1e1b00 */
[----:B------:R-:W4:Y:S01]  /*08b0*/  LDG.E.64 R22, desc[UR4][R14.64+0x28] ;  /* 0x000028040e167981 */ /* 0x000f22000c1e1b00 */
[----:B-----5:R-:W-:-:S03]  /*08c0*/  DFMA R30, R24, R30, R26 ;  /* 0x0000001e181e722b */ /* 0x020fc6000000001a */
[----:B------:R-:W5:Y:S04]  /*08d0*/  LDG.E.64 R24, desc[UR4][R16.64+0x30] ;  /* 0x0000300410187981 */ /* 0x000f68000c1e1b00 */
[----:B------:R-:W5:Y:S04]  /*08e0*/  LDG.E.64 R26, desc[UR4][R14.64+0x30] ;  /* 0x000030040e1a7981 */ /* 0x000f68000c1e1b00 */
[----:B------:R-:W3:Y:S01]  /*08f0*/  LDG.E.64 R14, desc[UR4][R14.64+0x38] ;  /* 0x000038040e0e7981 */ /* 0x000ee2000c1e1b00 */
[----:B--2---:R-:W-:-:S08]  /*0900*/  DFMA R18, R28, R18, R30 ;  /* 0x000000121c12722b */ /* 0x004fd0000000001e */
[----:B----4-:R-:W-:Y:S01]  /*0910*/  DFMA R18, R20, R22, R18 ;  /* 0x000000161412722b */ /* 0x010fe20000000012 */
[----:B------:R-:W-:-:S07]  /*0920*/  VIADD R36, R36, 0x8 ;  /* 0x0000000824247836 */ /* 0x000fce0000000000 */
[----:B-----5:R-:W-:-:S08]  /*0930*/  DFMA R18, R24, R26, R18 ;  /* 0x0000001a1812722b */ /* 0x020fd00000000012 */
[----:B---3--:R-:W-:-:S11]  /*0940*/  DFMA R32, R32, R14, R18 ;  /* 0x0000000e2020722b */ /* 0x008fd60000000012 */
.L_x_11:
[----:B------:R-:W-:Y:S05]  /*0950*/  BSYNC.RECONVERGENT B2 ;  /* 0x0000000000027941 */ /* 0x000fea0003800200 */
.L_x_10:
        /* <DEDUP_REMOVED lines=18> */
[----:B------:R-:W5:Y:S04]  /*0a80*/  LDG.E.64 R24, desc[UR4][R30.64+0x18] ;  /* 0x000018041e187981 */ /* 0x000f68000c1e1b00 */
[----:B------:R-:W5:Y:S01]  /*0a90*/  LDG.E.64 R22, desc[UR4][R22.64+0x18] ;  /* 0x0000180416167981 */ /* 0x000f62000c1e1b00 */
[----:B------:R-:W-:Y:S01]  /*0aa0*/  IADD3 R36, PT, PT, R36, 0x4, RZ ;  /* 0x0000000424247810 */ /* 0x000fe20007ffe0ff */
[----:B--2---:R-:W-:-:S08]  /*0ab0*/  DFMA R26, R28, R26, R32 ;  /* 0x0000001a1c1a722b */ /* 0x004fd00000000020 */
[----:B---3--:R-:W-:-:S08]  /*0ac0*/  DFMA R14, R14, R16, R26 ;  /* 0x000000100e0e722b */ /* 0x008fd0000000001a */
[----:B----4-:R-:W-:-:S08]  /*0ad0*/  DFMA R14, R18, R20, R14 ;  /* 0x00000014120e722b */ /* 0x010fd0000000000e */
[----:B-----5:R-:W-:-:S11]  /*0ae0*/  DFMA R32, R22, R24, R14 ;  /* 0x000000181620722b */ /* 0x020fd6000000000e */
.L_x_13:
[----:B------:R-:W-:Y:S05]  /*0af0*/  BSYNC.RECONVERGENT B2 ;  /* 0x0000000000027941 */ /* 0x000fea0003800200 */
.L_x_12:
[----:B------:R-:W-:Y:S05]  /*0b00*/  @!P1 BRA `(.L_x_6) ;  /* 0x0000000000489947 */ /* 0x000fea0003800000 */
[----:B------:R-:W0:Y:S01]  /*0b10*/  LDC.64 R20, c[0x0][0x390] ;  /* 0x0000e400ff147b82 */ /* 0x000e220000000a00 */
[----:B------:R-:W-:Y:S01]  /*0b20*/  IADD3 R35, PT, PT, R35, R36, RZ ;  /* 0x0000002423237210 */ /* 0x000fe20007ffe0ff */
[----:B------:R-:W-:-:S06]  /*0b30*/  IMAD.IADD R7, R7, 0x1, R36 ;  /* 0x0000000107077824 */ /* 0x000fcc00078e0224 */
[----:B------:R-:W1:Y:S01]  /*0b40*/  LDC.64 R22, c[0x0][0x3a8] ;  /* 0x0000ea00ff167b82 */ /* 0x000e620000000a00 */
[----:B0-----:R-:W-:-:S05]  /*0b50*/  IMAD.WIDE R20, R7, 0x8, R20 ;  /* 0x0000000807147825 */ /* 0x001fca00078e0214 */
[----:B------:R-:W2:Y:S01]  /*0b60*/  LDG.E.64 R14, desc[UR4][R20.64] ;  /* 0x00000004140e7981 */ /* 0x000ea2000c1e1b00 */
[----:B-1----:R-:W-:-:S05]  /*0b70*/  IMAD.WIDE R22, R35, 0x8, R22 ;  /* 0x0000000823167825 */ /* 0x002fca00078e0216 */
[----:B------:R-:W2:Y:S01]  /*0b80*/  LDG.E.64 R16, desc[UR4][R22.64] ;  /* 0x0000000416107981 */ /* 0x000ea2000c1e1b00 */
[----:B------:R-:W-:Y:S01]  /*0b90*/  ISETP.NE.AND P0, PT, R6, 0x1, PT ;  /* 0x000000010600780c */ /* 0x000fe20003f05270 */
[----:B--2---:R-:W-:-:S12]  /*0ba0*/  DFMA R32, R14, R16, R32 ;  /* 0x000000100e20722b */ /* 0x004fd80000000020 */
[----:B------:R-:W-:Y:S05]  /*0bb0*/  @!P0 BRA `(.L_x_6) ;  /* 0x00000000001c8947 */ /* 0x000fea0003800000 */
[----:B------:R-:W-:Y:S01]  /*0bc0*/  ISETP.NE.AND P0, PT, R6, 0x2, PT ;  /* 0x000000020600780c */ /* 0x000fe20003f05270 */
[----:B------:R-:W2:Y:S04]  /*0bd0*/  LDG.E.64 R14, desc[UR4][R22.64+0x8] ;  /* 0x00000804160e7981 */ /* 0x000ea8000c1e1b00 */
[----:B------:R-:W2:Y:S08]  /*0be0*/  LDG.E.64 R6, desc[UR4][R20.64+0x8] ;  /* 0x0000080414067981 */ /* 0x000eb0000c1e1b00 */
[----:B------:R-:W3:Y:S04]  /*0bf0*/  @P0 LDG.E.64 R16, desc[UR4][R20.64+0x10] ;  /* 0x0000100414100981 */ /* 0x000ee8000c1e1b00 */
[----:B------:R-:W3:Y:S01]  /*0c00*/  @P0 LDG.E.64 R18, desc[UR4][R22.64+0x10] ;  /* 0x0000100416120981 */ /* 0x000ee2000c1e1b00 */
[----:B--2---:R-:W-:-:S08]  /*0c10*/  DFMA R32, R6, R14, R32 ;  /* 0x0000000e0620722b */ /* 0x004fd00000000020 */
[----:B---3--:R-:W-:-:S11]  /*0c20*/  @P0 DFMA R32, R16, R18, R32 ;  /* 0x000000121020022b */ /* 0x008fd60000000020 */
.L_x_6:
[----:B------:R-:W-:Y:S05]  /*0c30*/  BSYNC.RECONVERGENT B0 ;  /* 0x0000000000007941 */ /* 0x000fea0003800200 */
.L_x_5:
[----:B------:R-:W0:Y:S01]  /*0c40*/  LDC.64 R14, c[0x0][0x3a8] ;  /* 0x0000ea00ff0e7b82 */ /* 0x000e220000000a00 */
[----:B-----5:R-:W-:-:S04]  /*0c50*/  IMAD R5, R3, R2, R5 ;  /* 0x0000000203057224 */ /* 0x020fc800078e0205 */
[----:B------:R-:W-:-:S04]  /*0c60*/  IMAD.IADD R5, R4, 0x1, R5 ;  /* 0x0000000104057824 */ /* 0x000fc800078e0205 */
[----:B0-----:R-:W-:-:S06]  /*0c70*/  IMAD.WIDE R14, R5, 0x8, R14 ;  /* 0x00000008050e7825 */ /* 0x001fcc00078e020e */
[----:B------:R-:W2:Y:S01]  /*0c80*/  LDG.E.64 R14, desc[UR4][R14.64] ;  /* 0x000000040e0e7981 */ /* 0x000ea2000c1e1b00 */
[----:B------:R-:W-:Y:S01]  /*0c90*/  MOV R4, 0x652b82fe ;  /* 0x652b82fe00047802 */ /* 0x000fe20000000f00 */
[----:B------:R-:W-:Y:S01]  /*0ca0*/  IMAD.MOV.U32 R5, RZ, RZ, 0x3ff71547 ;  /* 0x3ff71547ff057424 */ /* 0x000fe200078e00ff */
[----:B------:R-:W-:Y:S01]  /*0cb0*/  UMOV UR6, 0xfefa39ef ;  /* 0xfefa39ef00067882 */ /* 0x000fe20000000000 */
[----:B------:R-:W-:Y:S01]  /*0cc0*/  UMOV UR7, 0x3fe62e42 ;  /* 0x3fe62e4200077882 */ /* 0x000fe20000000000 */
[----:B------:R-:W-:Y:S01]  /*0cd0*/  BSSY.RECONVERGENT B0, `(.L_x_14) ;  /* 0x0000039000007945 */ /* 0x000fe20003800200 */
[----:B--2---:R-:W-:-:S08]  /*0ce0*/  DADD R32, R14, R32 ;  /* 0x000000000e207229 */ /* 0x004fd00000000020 */
[----:B------:R-:W-:-:S08]  /*0cf0*/  DFMA R4, R32, -R4, 6.75539944105574400000e+15 ;  /* 0x433800002004742b */ /* 0x000fd00000000804 */
[----:B------:R-:W-:-:S08]  /*0d00*/  DADD R6, R4, -6.75539944105574400000e+15 ;  /* 0xc338000004067429 */ /* 0x000fd00000000000 */
[----:B------:R-:W-:Y:S01]  /*0d10*/  DFMA R16, R6, -UR6, -R32 ;  /* 0x8000000606107c2b */ /* 0x000fe20008000820 */
[----:B------:R-:W-:Y:S01]  /*0d20*/  UMOV UR6, 0x3b39803f ;  /* 0x3b39803f00067882 */ /* 0x000fe20000000000 */
[----:B------:R-:W-:-:S06]  /*0d30*/  UMOV UR7, 0x3c7abc9e ;  /* 0x3c7abc9e00077882 */ /* 0x000fcc0000000000 */
[----:B------:R-:W-:Y:S01]  /*0d40*/  DFMA R6, R6, -UR6, R16 ;  /* 0x8000000606067c2b */ /* 0x000fe20008000010 */
[----:B------:R-:W-:Y:S01]  /*0d50*/  UMOV UR6, 0x69ce2bdf ;  /* 0x69ce2bdf00067882 */ /* 0x000fe20000000000 */
[----:B------:R-:W-:Y:S01]  /*0d60*/  MOV R16, 0xfca213ea ;  /* 0xfca213ea00107802 */ /* 0x000fe20000000f00 */
[----:B------:R-:W-:Y:S01]  /*0d70*/  IMAD.MOV.U32 R17, RZ, RZ, 0x3e928af3 ;  /* 0x3e928af3ff117424 */ /* 0x000fe200078e00ff */
[----:B------:R-:W-:-:S05]  /*0d80*/  UMOV UR7, 0x3e5ade15 ;  /* 0x3e5ade1500077882 */ /* 0x000fca0000000000 */
[----:B------:R-:W-:Y:S01]  /*0d90*/  DFMA R14, R6, UR6, R16 ;  /* 0x00000006060e7c2b */ /* 0x000fe20008000010 */
[----:B------:R-:W-:Y:S01]  /*0da0*/  UMOV UR6, 0x62401315 ;  /* 0x6240131500067882 */ /* 0x000fe20000000000 */
[----:B------:R-:W-:Y:S01]  /*0db0*/  UMOV UR7, 0x3ec71dee ;  /* 0x3ec71dee00077882 */ /* 0x000fe20000000000 */
[----:B------:R-:W-:-:S05]  /*0dc0*/  DADD R16, -RZ, -R32 ;  /* 0x00000000ff107229 */ /* 0x000fca0000000920 */
[----:B------:R-:W-:Y:S01]  /*0dd0*/  DFMA R14, R6, R14, UR6 ;  /* 0x00000006060e7e2b */ /* 0x000fe2000800000e */
[----:B------:R-:W-:Y:S01]  /*0de0*/  UMOV UR6, 0x7c89eb71 ;  /* 0x7c89eb7100067882 */ /* 0x000fe20000000000 */
[----:B------:R-:W-:-:S03]  /*0df0*/  UMOV UR7, 0x3efa0199 ;  /* 0x3efa019900077882 */ /* 0x000fc60000000000 */
[----:B------:R-:W-:-:S03]  /*0e00*/  FSETP.GEU.AND P0, PT, |R17|, 4.1917929649353027344, PT ;  /* 0x4086232b1100780b */ /* 0x000fc60003f0e200 */
[----:B------:R-:W-:Y:S01]  /*0e10*/  DFMA R14, R6, R14, UR6 ;  /* 0x00000006060e7e2b */ /* 0x000fe2000800000e */
[----:B------:R-:W-:Y:S01]  /*0e20*/  UMOV UR6, 0x14761f65 ;  /* 0x14761f6500067882 */ /* 0x000fe20000000000 */
[----:B------:R-:W-:-:S06]  /*0e30*/  UMOV UR7, 0x3f2a01a0 ;  /* 0x3f2a01a000077882 */ /* 0x000fcc0000000000 */
        /* <DEDUP_REMOVED lines=15> */
[----:B------:R-:W-:-:S08]  /*0f30*/  DFMA R14, R6, R14, UR6 ;  /* 0x00000006060e7e2b */ /* 0x000fd0000800000e */
[----:B------:R-:W-:-:S08]  /*0f40*/  DFMA R14, R6, R14, 1 ;  /* 0x3ff00000060e742b */ /* 0x000fd0000000000e */
[----:B------:R-:W-:-:S10]  /*0f50*/  DFMA R14, R6, R14, 1 ;  /* 0x3ff00000060e742b */ /* 0x000fd4000000000e */
[----:B------:R-:W-:Y:S01]  /*0f60*/  LEA R7, R4, R15, 0x14 ;  /* 0x0000000f04077211 */ /* 0x000fe200078ea0ff */
[----:B------:R-:W-:Y:S01]  /*0f70*/  IMAD.MOV.U32 R6, RZ, RZ, R14 ;  /* 0x000000ffff067224 */ /* 0x000fe200078e000e */
[----:B------:R-:W-:Y:S06]  /*0f80*/  @!P0 BRA `(.L_x_15) ;  /* 0x0000000000348947 */ /* 0x000fec0003800000 */
[----:B------:R-:W-:Y:S01]  /*0f90*/  FSETP.GEU.AND P1, PT, |R17|, 4.2275390625, PT ;  /* 0x408748001100780b */ /* 0x000fe20003f2e200 */
[C---:B------:R-:W-:Y:S02]  /*0fa0*/  DADD R6, -R32.reuse, +INF ;  /* 0x7ff0000020067429 */ /* 0x040fe40000000100 */
[----:B------:R-:W-:-:S08]  /*0fb0*/  DSETP.GT.AND P0, PT, R32, RZ, PT ;  /* 0x000000ff2000722a */ /* 0x000fd00003f04000 */
[----:B------:R-:W-:Y:S02]  /*0fc0*/  FSEL R6, R6, RZ, !P0 ;  /* 0x000000ff06067208 */ /* 0x000fe40004000000 */
[----:B------:R-:W-:Y:S02]  /*0fd0*/  @!P1 LEA.HI R2, R4, R4, RZ, 0x1 ;  /* 0x0000000404029211 */ /* 0x000fe400078f08ff */
[----:B------:R-:W-:Y:S02]  /*0fe0*/  FSEL R7, R7, RZ, !P0 ;  /* 0x000000ff07077208 */ /* 0x000fe40004000000 */
[----:B------:R-:W-:-:S04]  /*0ff0*/  @!P1 SHF.R.S32.HI R5, RZ, 0x1, R2 ;  /* 0x00000001ff059819 */ /* 0x000fc80000011402 */
[----:B------:R-:W-:Y:S01]  /*1000*/  @!P1 IADD3 R4, PT, PT, R4, -R5, RZ ;  /* 0x8000000504049210 */ /* 0x000fe20007ffe0ff */
[----:B------:R-:W-:-:S03]  /*1010*/  @!P1 IMAD R5, R5, 0x100000, R15 ;  /* 0x0010000005059824 */ /* 0x000fc600078e020f */
[----:B------:R-:W-:Y:S02]  /*1020*/  @!P1 LEA R15, R4, 0x3ff00000, 0x14 ;  /* 0x3ff00000040f9811 */ /* 0x000fe400078ea0ff */
[----:B------:R-:W-:Y:S01]  /*1030*/  @!P1 MOV R4, R14 ;  /* 0x0000000e00049202 */ /* 0x000fe20000000f00 */
[----:B------:R-:W-:-:S06]  /*1040*/  @!P1 IMAD.MOV.U32 R14, RZ, RZ, RZ ;  /* 0x000000ffff0e9224 */ /* 0x000fcc00078e00ff */
[----:B------:R-:W-:-:S11]  /*1050*/  @!P1 DMUL R6, R4, R14 ;  /* 0x0000000e04069228 */ /* 0x000fd60000000000 */
.L_x_15:
[----:B------:R-:W-:Y:S05]  /*1060*/  BSYNC.RECONVERGENT B0 ;  /* 0x0000000000007941 */ /* 0x000fea0003800200 */
.L_x_14:
[----:B------:R-:W-:Y:S01]  /*1070*/  DADD R16, R6, 1 ;  /* 0x3ff0000006107429 */ /* 0x000fe20000000000 */
[----:B------:R-:W-:Y:S05]  /*1080*/  BSSY.RECONVERGENT B0, `(.L_x_16) ;  /* 0x000000e000007945 */ /* 0x000fea0003800200 */
[----:B------:R-:W0:Y:S04]  /*1090*/  MUFU.RCP64H R5, R17 ;  /* 0x0000001100057308 */ /* 0x000e280000001800 */
[----:B------:R-:W-:-:S04]  /*10a0*/  IADD3 R4, PT, PT, R17, 0x300402, RZ ;  /* 0x0030040211047810 */ /* 0x000fc80007ffe0ff */
[----:B------:R-:W-:Y:S02]  /*10b0*/  FSETP.GEU.AND P0, PT, |R4|, 5.8789094863358348022e-39, PT ;  /* 0x004004020400780b */ /* 0x000fe40003f0e200 */
[----:B0-----:R-:W-:-:S08]  /*10c0*/  DFMA R6, -R16, R4, 1 ;  /* 0x3ff000001006742b */ /* 0x001fd00000000104 */
[----:B------:R-:W-:-:S08]  /*10d0*/  DFMA R6, R6, R6, R6 ;  /* 0x000000060606722b */ /* 0x000fd00000000006 */
[----:B------:R-:W-:-:S08]  /*10e0*/  DFMA R6, R4, R6, R4 ;  /* 0x000000060406722b */ /* 0x000fd00000000004 */
[----:B------:R-:W-:-:S08]  /*10f0*/  DFMA R14, -R16, R6, 1 ;  /* 0x3ff00000100e742b */ /* 0x000fd00000000106 */
[----:B------:R-:W-:Y:S01]  /*1100*/  DFMA R6, R6, R14, R6 ;  /* 0x0000000e0606722b */ /* 0x000fe20000000006 */
[----:B------:R-:W-:Y:S10]  /*1110*/  @P0 BRA `(.L_x_17) ;  /* 0x0000000000100947 */ /* 0x000ff40003800000 */
[----:B------:R-:W-:-:S05]  /*1120*/  LOP3.LUT R2, R17, 0x7fffffff, RZ, 0xc0, !PT ;  /* 0x7fffffff11027812 */ /* 0x000fca00078ec0ff */
[----:B------:R-:W-:Y:S01]  /*1130*/  VIADD R14, R2, 0xfff00000 ;  /* 0xfff00000020e7836 */ /* 0x000fe20000000000 */
[----:B------:R-:W-:-:S07]  /*1140*/  MOV R2, 0x1160 ;  /* 0x0000116000027802 */ /* 0x000fce0000000f00 */
[----:B------:R-:W-:Y:S05]  /*1150*/  CALL.REL.NOINC `($__internal_0_$__cuda_sm20_dblrcp_rn_slowpath_v3) ;  /* 0x0000001400307944 */ /* 0x000fea0003c00000 */
.L_x_17:
[----:B------:R-:W-:Y:S05]  /*1160*/  BSYNC.RECONVERGENT B0 ;  /* 0x0000000000007941 */ /* 0x000fea0003800200 */
.L_x_16:
[----:B------:R-:W2:Y:S01]  /*1170*/  LDG.E R2, desc[UR4][R10.64] ;  /* 0x000000040a027981 */ /* 0x000ea2000c1e1900 */
[----:B------:R-:W0:Y:S01]  /*1180*/  LDC.64 R4, c[0x0][0x390] ;  /* 0x0000e400ff047b82 */ /* 0x000e220000000a00 */
[----:B--2---:R-:W-:-:S05]  /*1190*/  IADD3 R15, PT, PT, R2, R3, RZ ;  /* 0x00000003020f7210 */ /* 0x004fca0007ffe0ff */
[----:B0-----:R-:W-:-:S05]  /*11a0*/  IMAD.WIDE R4, R15, 0x8, R4 ;  /* 0x000000080f047825 */ /* 0x001fca00078e0204 */
[----:B------:R1:W-:Y:S04]  /*11b0*/  STG.E.64 desc[UR4][R4.64], R6 ;  /* 0x0000000604007986 */ /* 0x0003e8000c101b04 */
[----:B------:R-:W2:Y:S01]  /*11c0*/  LDG.E R2, desc[UR4][R8.64] ;  /* 0x0000000408027981 */ /* 0x000ea2000c1e1900 */
[----:B------:R-:W-:-:S05]  /*11d0*/  VIADD R3, R3, 0x1 ;  /* 0x0000000103037836 */ /* 0x000fca0000000000 */
[----:B--2---:R-:W-:-:S13]  /*11e0*/  ISETP.GE.AND P0, PT, R3, R2, PT ;  /* 0x000000020300720c */ /* 0x004fda0003f06270 */
[----:B-1----:R-:W-:Y:S05]  /*11f0*/  @!P0 BRA `(.L_x_18) ;  /* 0xfffffff000108947 */ /* 0x002fea000383ffff */
.L_x_4:
[----:B------:R-:W-:Y:S05]  /*1200*/  BSYNC.RECONVERGENT B1 ;  /* 0x0000000000017941 */ /* 0x000fea0003800200 */
.L_x_3:
[----:B0-----:R-:W0:Y:S08]  /*1210*/  LDC R3, c[0x0][0x3b0] ;  /* 0x0000ec00ff037b82 */ /* 0x001e300000000800 */
[----:B------:R-:W0:Y:S08]  /*1220*/  LDC.64 R6, c[0x0][0x3b8] ;  /* 0x0000ee00ff067b82 */ /* 0x000e300000000a00 */
[----:B------:R-:W1:Y:S08]  /*1230*/  LDC.64 R10, c[0x0][0x3a0] ;  /* 0x0000e800ff0a7b82 */ /* 0x000e700000000a00 */
[----:B------:R-:W2:Y:S01]  /*1240*/  LDC.64 R12, c[0x0][0x390] ;  /* 0x0000e400ff0c7b82 */ /* 0x000ea20000000a00 */
[----:B0-----:R-:W-:-:S07]  /*1250*/  IMAD.WIDE R4, R3, 0x4, R6 ;  /* 0x0000000403047825 */ /* 0x001fce00078e0206 */
[----:B------:R-:W-:Y:S08]  /*1260*/  BAR.SYNC.DEFER_BLOCKING 0x0 ;  /* 0x0000000000007b1d */ /* 0x000ff00000010000 */
[----:B------:R-:W0:Y:S01]  /*1270*/  LDC.64 R18, c[0x0][0x398] ;  /* 0x0000e600ff127b82 */ /* 0x000e220000000a00 */
[----:B------:R-:W3:Y:S02]  /*1280*/  LDG.E R5, desc[UR4][R4.64+-0x4] ;  /* 0xfffffc0404057981 */ /* 0x000ee4000c1e1900 */
[----:B---3--:R-:W-:-:S13]  /*1290*/  ISETP.GE.AND P0, PT, R0, R5, PT ;  /* 0x000000050000720c */ /* 0x008fda0003f06270 */
[----:B-1----:R-:W-:Y:S01]  /*12a0*/  @!P0 IMAD.WIDE R8, R3, 0x4, R10 ;  /* 0x0000000403088825 */ /* 0x002fe200078e020a */
[----:B------:R-:W1:Y:S05]  /*12b0*/  @!P0 LDC.64 R14, c[0x0][0x388] ;  /* 0x0000e200ff0e8b82 */ /* 0x000e6a0000000a00 */
[----:B------:R-:W3:Y:S01]  /*12c0*/  @!P0 LDG.E R9, desc[UR4][R8.64+-0x4] ;  /* 0xfffffc0408098981 */ /* 0x000ee2000c1e1900 */
[----:B-1----:R-:W-:-:S06]  /*12d0*/  @!P0 IMAD.WIDE R14, R0, 0x8, R14 ;  /* 0x00000008000e8825 */ /* 0x002fcc00078e020e */
[----:B------:R-:W4:Y:S01]  /*12e0*/  @!P0 LDG.E.64 R14, desc[UR4][R14.64] ;  /* 0x000000040e0e8981 */ /* 0x000f22000c1e1b00 */
[----:B---3--:R-:W-:Y:S01]  /*12f0*/  @!P0 IADD3 R21, PT, PT, R0, R9, RZ ;  /* 0x0000000900158210 */ /* 0x008fe20007ffe0ff */
[----:B------:R-:W-:Y:S01]  /*1300*/  VIADD R3, R3, 0xffffffff ;  /* 0xffffffff03037836 */ /* 0x000fe20000000000 */
[----:B------:R-:W1:Y:S03]  /*1310*/  LDC.64 R8, c[0x0][0x3d8] ;  /* 0x0000f600ff087b82 */ /* 0x000e660000000a00 */
[----:B--2---:R-:W-:-:S06]  /*1320*/  @!P0 IMAD.WIDE R12, R21, 0x8, R12 ;  /* 0x00000008150c8825 */ /* 0x004fcc00078e020c */
[----:B------:R-:W2:Y:S01]  /*1330*/  @!P0 LDG.E.64 R12, desc[UR4][R12.64] ;  /* 0x000000040c0c8981 */ /* 0x000ea2000c1e1b00 */
[----:B------:R-:W-:Y:S01]  /*1340*/  BSSY.RECONVERGENT B1, `(.L_x_19) ;  /* 0x000009c000017945 */ /* 0x000fe20003800200 */
[----:B------:R-:W-:-:S04]  /*1350*/  IMAD.WIDE.U32 R10, R0, 0x4, R10 ;  /* 0x00000004000a7825 */ /* 0x000fc800078e000a */
[----:B-1----:R-:W-:Y:S01]  /*1360*/  IMAD.WIDE.U32 R8, R0, 0x4, R8 ;  /* 0x0000000400087825 */ /* 0x002fe200078e0008 */
[C---:B--2---:R-:W-:Y:S02]  /*1370*/  @!P0 DADD R4, -R12.reuse, 1 ;  /* 0x3ff000000c048429 */ /* 0x044fe40000000100 */
[----:B----4-:R-:W-:-:S06]  /*1380*/  @!P0 DADD R16, -R12, R14 ;  /* 0x000000000c108229 */ /* 0x010fcc000000010e */
[----:B------:R-:W-:-:S08]  /*1390*/  @!P0 DMUL R4, R12, R4 ;  /* 0x000000040c048228 */ /* 0x000fd00000000000 */
[----:B------:R-:W-:Y:S01]  /*13a0*/  @!P0 DMUL R4, R4, R16 ;  /* 0x0000001004048228 */ /* 0x000fe20000000000 */
[----:B0-----:R-:W-:-:S06]  /*13b0*/  @!P0 IMAD.WIDE R16, R21, 0x8, R18 ;  /* 0x0000000815108825 */ /* 0x001fcc00078e0212 */
[----:B------:R0:W-:Y:S01]  /*13c0*/  @!P0 STG.E.64 desc[UR4][R16.64], R4 ;  /* 0x0000000410008986 */ /* 0x0001e2000c101b04 */
[----:B------:R-:W-:Y:S01]  /*13d0*/  BAR.SYNC.DEFER_BLOCKING 0x0 ;  /* 0x0000000000007b1d */ /* 0x000fe20000010000 */
[----:B------:R-:W-:-:S04]  /*13e0*/  ISETP.GE.AND P0, PT, R0, R3, PT ;  /* 0x000000030000720c */ /* 0x000fc80003f06270 */
[----:B------:R-:W-:-:S13]  /*13f0*/  ISETP.LT.OR P0, PT, R0, 0x1, P0 ;  /* 0x000000010000780c */ /* 0x000fda0000701670 */
[----:B0-----:R-:W-:Y:S05]  /*1400*/  @P0 BRA `(.L_x_20) ;  /* 0x00000008003c0947 */ /* 0x001fea0003800000 */
[----:B------:R-:W-:-:S05]  /*1410*/  IMAD.WIDE.U32 R6, R0, 0x4, R6 ;  /* 0x0000000400067825 */ /* 0x000fca00078e0006 */
[----:B------:R-:W2:Y:S02]  /*1420*/  LDG.E R2, desc[UR4][R6.64] ;  /* 0x0000000406027981 */ /* 0x000ea4000c1e1900 */
[----:B--2---:R-:W-:-:S13]  /*1430*/  ISETP.GE.AND P0, PT, R2, 0x1, PT ;  /* 0x000000010200780c */ /* 0x004fda0003f06270 */
[----:B------:R-:W-:Y:S05]  /*1440*/  @!P0 BRA `(.L_x_20) ;  /* 0x00000008002c8947 */ /* 0x000fea0003800000 */
[----:B------:R-:W-:-:S07]  /*1450*/  MOV R2, RZ ;  /* 0x000000ff00027202 */ /* 0x000fce0000000f00 */
.L_x_28:
[----:B------:R-:W2:Y:S01]  /*1460*/  LDG.E R3, desc[UR4][R6.64+0x4] ;  /* 0x0000040406037981 */ /* 0x000ea2000c1e1900 */
[----:B------:R-:W-:Y:S01]  /*1470*/  BSSY.RECONVERGENT B0, `(.L_x_21) ;  /* 0x0000079000007945 */ /* 0x000fe20003800200 */
[----:B------:R-:W-:Y:S02]  /*1480*/  CS2R R28, SRZ ;  /* 0x00000000001c7805 */ /* 0x000fe4000001ff00 */
[----:B--2---:R-:W-:-:S13]  /*1490*/  ISETP.GE.AND P0, PT, R3, 0x1, PT ;  /* 0x000000010300780c */ /* 0x004fda0003f06270 */
[----:B------:R-:W-:Y:S05]  /*14a0*/  @!P0 BRA `(.L_x_22) ;  /* 0x0000000400d48947 */ /* 0x000fea0003800000 */
[----:B------:R-:W2:Y:S04]  /*14b0*/  LDG.E R13, desc[UR4][R8.64+0x4] ;  /* 0x00000404080d7981 */ /* 0x000ea8000c1e1900 */
[----:B------:R0:W5:Y:S01]  /*14c0*/  LDG.E R5, desc[UR4][R10.64+0x4] ;  /* 0x000004040a057981 */ /* 0x000162000c1e1900 */
[----:B------:R-:W-:Y:S01]  /*14d0*/  ISETP.GE.U32.AND P0, PT, R3, 0x8, PT ;  /* 0x000000080300780c */ /* 0x000fe20003f06070 */
[----:B------:R-:W-:Y:S01]  /*14e0*/  BSSY.RECONVERGENT B2, `(.L_x_23) ;  /* 0x0000038000027945 */ /* 0x000fe20003800200 */
[----:B------:R-:W-:Y:S01]  /*14f0*/  IMAD.MOV.U32 R33, RZ, RZ, RZ ;  /* 0x000000ffff217224 */ /* 0x000fe200078e00ff */
[----:B------:R-:W-:Y:S02]  /*1500*/  CS2R R28, SRZ ;  /* 0x00000000001c7805 */ /* 0x000fe4000001ff00 */
[----:B--2---:R-:W-:-:S08]  /*1510*/  IADD3 R32, PT, PT, R13, R2, RZ ;  /* 0x000000020d207210 */ /* 0x004fd00007ffe0ff */
[----:B0-----:R-:W-:Y:S05]  /*1520*/  @!P0 BRA `(.L_x_24) ;  /* 0x0000000000cc8947 */ /* 0x001fea0003800000 */
[----:B------:R-:W0:Y:S01]  /*1530*/  LDC.64 R12, c[0x0][0x3a8] ;  /* 0x0000ea00ff0c7b82 */ /* 0x000e220000000a00 */
[C---:B------:R-:W-:Y:S01]  /*1540*/  LOP3.LUT R33, R3.reuse, 0x7ffffff8, RZ, 0xc0, !PT ;  /* 0x7ffffff803217812 */ /* 0x040fe200078ec0ff */
[----:B------:R-:W-:Y:S01]  /*1550*/  BSSY.RECONVERGENT B3, `(.L_x_24) ;  /* 0x0000030000037945 */ /* 0x000fe20003800200 */
[----:B-----5:R-:W-:Y:S01]  /*1560*/  IMAD.MOV.U32 R34, RZ, RZ, R5 ;  /* 0x000000ffff227224 */ /* 0x020fe200078e0005 */
[----:B------:R-:W-:Y:S02]  /*1570*/  MOV R4, R32 ;  /* 0x0000002000047202 */ /* 0x000fe40000000f00 */
[----:B------:R-:W-:Y:S01]  /*1580*/  CS2R R28, SRZ ;  /* 0x00000000001c7805 */ /* 0x000fe2000001ff00 */
[----:B------:R-:W-:Y:S02]  /*1590*/  IMAD.MOV R35, RZ, RZ, -R33 ;  /* 0x000000ffff237224 */ /* 0x000fe400078e0a21 */
[----:B0-----:R-:W-:-:S04]  /*15a0*/  IMAD.WIDE.U32 R14, R3, 0x20, R12 ;  /* 0x00000020030e7825 */ /* 0x001fc800078e000c */
[----:B------:R-:W-:-:S04]  /*15b0*/  IMAD.WIDE.U32 R16, R3, 0x28, R12 ;  /* 0x0000002803107825 */ /* 0x000fc800078e000c */
[----:B------:R-:W-:-:S04]  /*15c0*/  IMAD.WIDE.U32 R18, R3, 0x30, R12 ;  /* 0x0000003003127825 */ /* 0x000fc800078e000c */
[----:B------:R-:W-:-:S07]  /*15d0*/  IMAD.WIDE.U32 R20, R3, 0x38, R12 ;  /* 0x0000003803147825 */ /* 0x000fce00078e000c */
.L_x_25:
[----:B------:R-:W0:Y:S01]  /*15e0*/  LDC.64 R24, c[0x0][0x398] ;  /* 0x0000e600ff187b82 */ /* 0x000e220000000a00 */
[----:B------:R-:W-:-:S05]  /*15f0*/  IMAD.WIDE R22, R4, 0x8, R12 ;  /* 0x0000000804167825 */ /* 0x000fca00078e020c */
[----:B------:R-:W2:Y:S01]  /*1600*/  LDG.E.64 R30, desc[UR4][R22.64] ;  /* 0x00000004161e7981 */ /* 0x000ea2000c1e1b00 */
[----:B0-----:R-:W-:-:S05]  /*1610*/  IMAD.WIDE R24, R34, 0x8, R24 ;  /* 0x0000000822187825 */ /* 0x001fca00078e0218 */
[----:B------:R-:W2:Y:S01]  /*1620*/  LDG.E.64 R26, desc[UR4][R24.64] ;  /* 0x00000004181a7981 */ /* 0x000ea2000c1e1b00 */
[----:B------:R-:W-:Y:S01]  /*1630*/  IMAD.WIDE.U32 R36, R3, 0x8, R22 ;  /* 0x0000000803247825 */ /* 0x000fe200078e0016 */
[----:B--2---:R-:W-:-:S04]  /*1640*/  DFMA R30, R26, R30, R28 ;  /* 0x0000001e1a1e722b */ /* 0x004fc8000000001c */
[----:B------:R0:W2:Y:S04]  /*1650*/  LDG.E.64 R26, desc[UR4][R36.64] ;  /* 0x00000004241a7981 */ /* 0x0000a8000c1e1b00 */
[----:B------:R-:W2:Y:S01]  /*1660*/  LDG.E.64 R28, desc[UR4][R24.64+0x8] ;  /* 0x00000804181c7981 */ /* 0x000ea2000c1e1b00 */
[----:B0-----:R-:W-:Y:S01]  /*1670*/  IMAD.WIDE.U32 R36, R3, 0x10, R22 ;  /* 0x0000001003247825 */ /* 0x001fe200078e0016 */
[----:B--2---:R-:W-:-:S04]  /*1680*/  DFMA R26, R28, R26, R30 ;  /* 0x0000001a1c1a722b */ /* 0x004fc8000000001e */
[----:B------:R-:W2:Y:S04]  /*1690*/  LDG.E.64 R28, desc[UR4][R36.64] ;  /* 0x00000004241c7981 */ /* 0x000ea8000c1e1b00 */
[----:B------:R-:W2:Y:S01]  /*16a0*/  LDG.E.64 R30, desc[UR4][R24.64+0x10] ;  /* 0x00001004181e7981 */ /* 0x000ea2000c1e1b00 */
[----:B------:R-:W-:-:S06]  /*16b0*/  IMAD.WIDE.U32 R22, R3, 0x18, R22 ;  /* 0x0000001803167825 */ /* 0x000fcc00078e0016 */
[----:B------:R-:W3:Y:S01]  /*16c0*/  LDG.E.64 R22, desc[UR4][R22.64] ;  /* 0x0000000416167981 */ /* 0x000ee2000c1e1b00 */
[----:B--2---:R-:W-:-:S03]  /*16d0*/  DFMA R28, R30, R28, R26 ;  /* 0x0000001c1e1c722b */ /* 0x004fc6000000001a */
[----:B------:R-:W3:Y:S01]  /*16e0*/  LDG.E.64 R26, desc[UR4][R24.64+0x18] ;  /* 0x00001804181a7981 */ /* 0x000ee2000c1e1b00 */
[----:B------:R-:W-:-:S04]  /*16f0*/  IMAD.WIDE R30, R4, 0x8, R14 ;  /* 0x00000008041e7825 */ /* 0x000fc800078e020e */
[----:B---3--:R-:W-:Y:S01]  /*1700*/  DFMA R28, R26, R22, R28 ;  /* 0x000000161a1c722b */ /* 0x008fe2000000001c */
[----:B------:R0:W2:Y:S04]  /*1710*/  LDG.E.64 R26, desc[UR4][R30.64] ;  /* 0x000000041e1a7981 */ /* 0x0000a8000c1e1b00 */
[----:B------:R-:W2:Y:S01]  /*1720*/  LDG.E.64 R22, desc[UR4][R24.64+0x20] ;  /* 0x0000200418167981 */ /* 0x000ea2000c1e1b00 */
[----:B0-----:R-:W-:Y:S02]  /*1730*/  IMAD.WIDE R30, R4, 0x8, R16 ;  /* 0x00000008041e7825 */ /* 0x001fe400078e0210 */
[----:B--2---:R-:W-:-:S03]  /*1740*/  DFMA R26, R22, R26, R28 ;  /* 0x0000001a161a722b */ /* 0x004fc6000000001c */
[----:B------:R-:W2:Y:S04]  /*1750*/  LDG.E.64 R28, desc[UR4][R30.64] ;  /* 0x000000041e1c7981 */ /* 0x000ea8000c1e1b00 */
[----:B------:R-:W2:Y:S01]  /*1760*/  LDG.E.64 R22, desc[UR4][R24.64+0x28] ;  /* 0x0000280418167981 */ /* 0x000ea2000c1e1b00 */
[----:B------:R-:W-:Y:S01]  /*1770*/  IMAD.WIDE R36, R4, 0x8, R18 ;  /* 0x0000000804247825 */ /* 0x000fe200078e0212 */
[----:B--2---:R-:W-:-:S04]  /*1780*/  DFMA R28, R22, R28, R26 ;  /* 0x0000001c161c722b */ /* 0x004fc8000000001a */
[----:B------:R-:W2:Y:S04]  /*1790*/  LDG.E.64 R22, desc[UR4][R36.64] ;  /* 0x0000000424167981 */ /* 0x000ea8000c1e1b00 */
[----:B------:R-:W2:Y:S01]  /*17a0*/  LDG.E.64 R26, desc[UR4][R24.64+0x30] ;  /* 0x00003004181a7981 */ /* 0x000ea2000c1e1b00 */
[----:B------:R-:W-:Y:S01]  /*17b0*/  IMAD.WIDE R30, R4, 0x8, R20 ;  /* 0x00000008041e7825 */ /* 0x000fe200078e0214 */
[----:B------:R-:W-:-:S04]  /*17c0*/  IADD3 R35, PT, PT, R35, 0x8, RZ ;  /* 0x0000000823237810 */ /* 0x000fc80007ffe0ff */
[----:B------:R-:W-:Y:S01]  /*17d0*/  ISETP.NE.AND P0, PT, R35, RZ, PT ;  /* 0x000000ff2300720c */ /* 0x000fe20003f05270 */
[----:B--2---:R-:W-:Y:S01]  /*17e0*/  DFMA R22, R26, R22, R28 ;  /* 0x000000161a16722b */ /* 0x004fe2000000001c */
[----:B------:R-:W2:Y:S04]  /*17f0*/  LDG.E.64 R28, desc[UR4][R30.64] ;  /* 0x000000041e1c7981 */ /* 0x000ea8000c1e1b00 */
[----:B------:R-:W2:Y:S01]  /*1800*/  LDG.E.64 R26, desc[UR4][R24.64+0x38] ;  /* 0x00003804181a7981 */ /* 0x000ea2000c1e1b00 */
[----:B------:R-:W-:Y:S01]  /*1810*/  IMAD R4, R3, 0x8, R4 ;  /* 0x0000000803047824 */ /* 0x000fe200078e0204 */
[----:B------:R-:W-:Y:S01]  /*1820*/  IADD3 R34, PT, PT, R34, 0x8, RZ ;  /* 0x0000000822227810 */ /* 0x000fe20007ffe0ff */
[----:B--2---:R-:W-:-:S04]  /*1830*/  DFMA R28, R26, R28, R22 ;  /* 0x0000001c1a1c722b */ /* 0x004fc80000000016 */
[----:B------:R-:W-:Y:S07]  /*1840*/  @P0 BRA `(.L_x_25) ;  /* 0xfffffffc00640947 */ /* 0x000fee000383ffff */
[----:B------:R-:W-:Y:S05]  /*1850*/  BSYNC.RECONVERGENT B3 ;  /* 0x0000000000037941 */ /* 0x000fea0003800200 */
.L_x_24:
[----:B------:R-:W-:Y:S05]  /*1860*/  BSYNC.RECONVERGENT B2 ;  /* 0x0000000000027941 */ /* 0x000fea0003800200 */
.L_x_23:
[----:B------:R-:W-:-:S13]  /*1870*/  LOP3.LUT P0, R12, R3, 0x7, RZ, 0xc0, !PT ;  /* 0x00000007030c7812 */ /* 0x000fda000780c0ff */
[----:B------:R-:W-:Y:S05]  /*1880*/  @!P0 BRA `(.L_x_22) ;  /* 0x0000000000dc8947 */ /* 0x000fea0003800000 */
[----:B------:R-:W-:Y:S01]  /*1890*/  ISETP.GE.U32.AND P0, PT, R12, 0x4, PT ;  /* 0x000000040c00780c */ /* 0x000fe20003f06070 */
[----:B------:R-:W-:Y:S01]  /*18a0*/  BSSY.RECONVERGENT B2, `(.L_x_26) ;  /* 0x000001a000027945 */ /* 0x000fe20003800200 */
[----:B------:R-:W-:-:S04]  /*18b0*/  LOP3.LUT R4, R3, 0x3, RZ, 0xc0, !PT ;  /* 0x0000000303047812 */ /* 0x000fc800078ec0ff */
[----:B------:R-:W-:-:S07]  /*18c0*/  ISETP.NE.AND P1, PT, R4, RZ, PT ;  /* 0x000000ff0400720c */ /* 0x000fce0003f25270 */
[----:B------:R-:W-:Y:S06]  /*18d0*/  @!P0 BRA `(.L_x_27) ;  /* 0x0000000000588947 */ /* 0x000fec0003800000 */
[----:B------:R-:W0:Y:S01]  /*18e0*/  LDC.64 R26, c[0x0][0x398] ;  /* 0x0000e600ff1a7b82 */ /* 0x000e220000000a00 */
[----:B-----5:R-:W-:Y:S02]  /*18f0*/  IMAD.IADD R13, R5, 0x1, R33 ;  /* 0x00000001050d7824 */ /* 0x020fe400078e0221 */
[----:B------:R-:W-:-:S05]  /*1900*/  IMAD R15, R3, R33, R32 ;  /* 0x00000021030f7224 */ /* 0x000fca00078e0220 */
[----:B------:R-:W1:Y:S01]  /*1910*/  LDC.64 R36, c[0x0][0x3a8] ;  /* 0x0000ea00ff247b82 */ /* 0x000e620000000a00 */
[----:B0-----:R-:W-:-:S05]  /*1920*/  IMAD.WIDE R26, R13, 0x8, R26 ;  /* 0x000000080d1a7825 */ /* 0x001fca00078e021a */
[----:B------:R-:W2:Y:S01]  /*1930*/  LDG.E.64 R12, desc[UR4][R26.64] ;  /* 0x000000041a0c7981 */ /* 0x000ea2000c1e1b00 */
[----:B-1----:R-:W-:-:S03]  /*1940*/  IMAD.WIDE R36, R15, 0x8, R36 ;  /* 0x000000080f247825 */ /* 0x002fc600078e0224 */
[----:B------:R-:W3:Y:S04]  /*1950*/  LDG.E.64 R16, desc[UR4][R26.64+0x8] ;  /* 0x000008041a107981 */ /* 0x000ee8000c1e1b00 */
[----:B------:R-:W2:Y:S01]  /*1960*/  LDG.E.64 R14, desc[UR4][R36.64] ;  /* 0x00000004240e7981 */ /* 0x000ea2000c1e1b00 */
[----:B------:R-:W-:-:S03]  /*1970*/  IMAD.WIDE.U32 R34, R3, 0x8, R36 ;  /* 0x0000000803227825 */ /* 0x000fc600078e0024 */
[----:B------:R-:W4:Y:S04]  /*1980*/  LDG.E.64 R20, desc[UR4][R26.64+0x10] ;  /* 0x000010041a147981 */ /* 0x000f28000c1e1b00 */
[----:B------:R0:W3:Y:S04]  /*1990*/  LDG.E.64 R18, desc[UR4][R34.64] ;  /* 0x0000000422127981 */ /* 0x0000e8000c1e1b00 */
[----:B------:R-:W4:Y:S01]  /*19a0*/  LDG.E.64 R30, desc[UR4][R26.64+0x18] ;  /* 0x000018041a1e7981 */ /* 0x000f22000c1e1b00 */
[----:B0-----:R-:W-:-:S05]  /*19b0*/  IMAD.WIDE.U32 R34, R3, 0x8, R34 ;  /* 0x0000000803227825 */ /* 0x001fca00078e0022 */
[----:B------:R-:W4:Y:S01]  /*19c0*/  LDG.E.64 R22, desc[UR4][R34.64] ;  /* 0x0000000422167981 */ /* 0x000f22000c1e1b00 */
[----:B------:R-:W-:-:S06]  /*19d0*/  IMAD.WIDE.U32 R24, R3, 0x8, R34 ;  /* 0x0000000803187825 */ /* 0x000fcc00078e0022 */
[----:B------:R-:W4:Y:S01]  /*19e0*/  LDG.E.64 R24, desc[UR4][R24.64] ;  /* 0x0000000418187981 */ /* 0x000f22000c1e1b00 */
[----:B------:R-:W-:Y:S01]  /*19f0*/  IADD3 R33, PT, PT, R33, 0x4, RZ ;  /* 0x0000000421217810 */ /* 0x000fe20007ffe0ff */
[----:B--2---:R-:W-:-:S08]  /*1a00*/  DFMA R12, R12, R14, R28 ;  /* 0x0000000e0c0c722b */ /* 0x004fd0000000001c */
[----:B---3--:R-:W-:-:S08]  /*1a10*/  DFMA R12, R16, R18, R12 ;  /* 0x00000012100c722b */ /* 0x008fd0000000000c */
[----:B----4-:R-:W-:-:S08]  /*1a20*/  DFMA R12, R20, R22, R12 ;  /* 0x00000016140c722b */ /* 0x010fd0000000000c */
[----:B------:R-:W-:-:S11]  /*1a30*/  DFMA R28, R30, R24, R12 ;  /* 0x000000181e1c722b */ /* 0x000fd6000000000c */
.L_x_27:
[----:B------:R-:W-:Y:S05]  /*1a40*/  BSYNC.RECONVERGENT B2 ;  /* 0x0000000000027941 */ /* 0x000fea0003800200 */
.L_x_26:
[----:B------:R-:W-:Y:S05]  /*1a50*/  @!P1 BRA `(.L_x_22) ;  /* 0x0000000000689947 */ /* 0x000fea0003800000 */
[----:B------:R-:W-:Y:S02]  /*1a60*/  ISETP.NE.AND P0, PT, R4, 0x1, PT ;  /* 0x000000010400780c */ /* 0x000fe40003f05270 */
[----:B------:R-:W-:-:S04]  /*1a70*/  LOP3.LUT R4, R3, 0x1, RZ, 0xc0, !PT ;  /* 0x0000000103047812 */ /* 0x000fc800078ec0ff */
[----:B------:R-:W-:-:S07]  /*1a80*/  ISETP.NE.U32.AND P1, PT, R4, 0x1, PT ;  /* 0x000000010400780c */ /* 0x000fce0003f25070 */
[----:B------:R-:W0:Y:S01]  /*1a90*/  @P0 LDC.64 R20, c[0x0][0x398] ;  /* 0x0000e600ff140b82 */ /* 0x000e220000000a00 */
[----:B-----5:R-:W-:Y:S02]  /*1aa0*/  @P0 IMAD.IADD R15, R5, 0x1, R33 ;  /* 0x00000001050f0824 */ /* 0x020fe400078e0221 */
[----:B------:R-:W-:-:S05]  /*1ab0*/  @P0 IMAD R25, R3, R33, R32 ;  /* 0x0000002103190224 */ /* 0x000fca00078e0220 */
[----:B------:R-:W1:Y:S08]  /*1ac0*/  @P0 LDC.64 R12, c[0x0][0x3a8] ;  /* 0x0000ea00ff0c0b82 */ /* 0x000e700000000a00 */
[----:B------:R-:W2:Y:S08]  /*1ad0*/  @!P1 LDC.64 R18, c[0x0][0x398] ;  /* 0x0000e600ff129b82 */ /* 0x000eb00000000a00 */
[----:B------:R-:W3:Y:S01]  /*1ae0*/  @!P1 LDC.64 R16, c[0x0][0x3a8] ;  /* 0x0000ea00ff109b82 */ /* 0x000ee20000000a00 */
[----:B0-----:R-:W-:Y:S01]  /*1af0*/  @P0 IMAD.WIDE R20, R15, 0x8, R20 ;  /* 0x000000080f140825 */ /* 0x001fe200078e0214 */
[----:B------:R-:W-:-:S04]  /*1b00*/  @P0 IADD3 R33, PT, PT, R33, 0x2, RZ ;  /* 0x0000000221210810 */ /* 0x000fc80007ffe0ff */
[----:B------:R-:W4:Y:S01]  /*1b10*/  @P0 LDG.E.64 R14, desc[UR4][R20.64] ;  /* 0x00000004140e0981 */ /* 0x000f22000c1e1b00 */
[----:B-1----:R-:W-:-:S05]  /*1b20*/  @P0 IMAD.WIDE R24, R25, 0x8, R12 ;  /* 0x0000000819180825 */ /* 0x002fca00078e020c */
[----:B------:R-:W4:Y:S01]  /*1b30*/  @P0 LDG.E.64 R12, desc[UR4][R24.64] ;  /* 0x00000004180c0981 */ /* 0x000f22000c1e1b00 */
[----:B------:R-:W-:-:S04]  /*1b40*/  @P0 IMAD.WIDE.U32 R22, R3, 0x8, R24 ;  /* 0x0000000803160825 */ /* 0x000fc800078e0018 */
[----:B------:R-:W-:Y:S02]  /*1b50*/  @!P1 IMAD.IADD R27, R5, 0x1, R33 ;  /* 0x00000001051b9824 */ /* 0x000fe400078e0221 */
[----:B------:R-:W-:Y:S01]  /*1b60*/  @!P1 IMAD R3, R3, R33, R32 ;  /* 0x0000002103039224 */ /* 0x000fe200078e0220 */
[----:B------:R-:W4:Y:S01]  /*1b70*/  @P0 LDG.E.64 R4, desc[UR4][R20.64+0x8] ;  /* 0x0000080414040981 */ /* 0x000f22000c1e1b00 */
[----:B--2---:R-:W-:-:S03]  /*1b80*/  @!P1 IMAD.WIDE R18, R27, 0x8, R18 ;  /* 0x000000081b129825 */ /* 0x004fc600078e0212 */
[----:B------:R-:W2:Y:S01]  /*1b90*/  @P0 LDG.E.64 R22, desc[UR4][R22.64] ;  /* 0x0000000416160981 */ /* 0x000ea2000c1e1b00 */
[----:B---3--:R-:W-:-:S03]  /*1ba0*/  @!P1 IMAD.WIDE R16, R3, 0x8, R16 ;  /* 0x0000000803109825 */ /* 0x008fc600078e0210 */
[----:B------:R-:W3:Y:S04]  /*1bb0*/  @!P1 LDG.E.64 R18, desc[UR4][R18.64] ;  /* 0x0000000412129981 */ /* 0x000ee8000c1e1b00 */
[----:B------:R-:W3:Y:S01]  /*1bc0*/  @!P1 LDG.E.64 R16, desc[UR4][R16.64] ;  /* 0x0000000410109981 */ /* 0x000ee2000c1e1b00 */
[----:B----4-:R-:W-:-:S08]  /*1bd0*/  @P0 DFMA R12, R14, R12, R28 ;  /* 0x0000000c0e0c022b */ /* 0x010fd0000000001c */
[----:B--2---:R-:W-:-:S08]  /*1be0*/  @P0 DFMA R28, R4, R22, R12 ;  /* 0x00000016041c022b */ /* 0x004fd0000000000c */
[----:B---3--:R-:W-:-:S11]  /*1bf0*/  @!P1 DFMA R28, R18, R16, R28 ;  /* 0x00000010121c922b */ /* 0x008fd6000000001c */
.L_x_22:
[----:B------:R-:W-:Y:S05]  /*1c00*/  BSYNC.RECONVERGENT B0 ;  /* 0x0000000000007941 */ /* 0x000fea0003800200 */
.L_x_21:
[----:B------:R-:W2:Y:S01]  /*1c10*/  LDG.E R3, desc[UR4][R10.64] ;  /* 0x000000040a037981 */ /* 0x000ea2000c1e1900 */
[----:B-----5:R-:W0:Y:S08]  /*1c20*/  LDC.64 R4, c[0x0][0x390] ;  /* 0x0000e400ff047b82 */ /* 0x020e300000000a00 */
[----:B------:R-:W1:Y:S01]  /*1c30*/  LDC.64 R14, c[0x0][0x398] ;  /* 0x0000e600ff0e7b82 */ /* 0x000e620000000a00 */
[----:B--2---:R-:W-:-:S05]  /*1c40*/  IADD3 R3, PT, PT, R3, R2, RZ ;  /* 0x0000000203037210 */ /* 0x004fca0007ffe0ff */
[----:B0-----:R-:W-:-:S06]  /*1c50*/  IMAD.WIDE R4, R3, 0x8, R4 ;  /* 0x0000000803047825 */ /* 0x001fcc00078e0204 */
[----:B------:R-:W2:Y:S01]  /*1c60*/  LDG.E.64 R4, desc[UR4][R4.64] ;  /* 0x0000000404047981 */ /* 0x000ea2000c1e1b00 */
[----:B-1----:R-:W-:Y:S01]  /*1c70*/  IMAD.WIDE R14, R3, 0x8, R14 ;  /* 0x00000008030e7825 */ /* 0x002fe200078e020e */
[----:B--2---:R-:W-:-:S08]  /*1c80*/  DADD R12, -R4, 1 ;  /* 0x3ff00000040c7429 */ /* 0x004fd00000000100 */
[----:B------:R-:W-:-:S08]  /*1c90*/  DMUL R12, R4, R12 ;  /* 0x0000000c040c7228 */ /* 0x000fd00000000000 */
[----:B------:R-:W-:-:S07]  /*1ca0*/  DMUL R12, R12, R28 ;  /* 0x0000001c0c0c7228 */ /* 0x000fce0000000000 */
[----:B------:R0:W-:Y:S04]  /*1cb0*/  STG.E.64 desc[UR4][R14.64], R12 ;  /* 0x0000000c0e007986 */ /* 0x0001e8000c101b04 */
[----:B------:R-:W2:Y:S01]  /*1cc0*/  LDG.E R3, desc[UR4][R6.64] ;  /* 0x0000000406037981 */ /* 0x000ea2000c1e1900 */
[----:B------:R-:W-:-:S05]  /*1cd0*/  VIADD R2, R2, 0x1 ;  /* 0x0000000102027836 */ /* 0x000fca0000000000 */
[----:B--2---:R-:W-:-:S13]  /*1ce0*/  ISETP.GE.AND P0, PT, R2, R3, PT ;  /* 0x000000030200720c */ /* 0x004fda0003f06270 */
[----:B0-----:R-:W-:Y:S05]  /*1cf0*/  @!P0 BRA `(.L_x_28) ;  /* 0xfffffff400d88947 */ /* 0x001fea000383ffff */
.L_x_20:
[----:B------:R-:W-:Y:S05]  /*1d00*/  BSYNC.RECONVERGENT B1 ;  /* 0x0000000000017941 */ /* 0x000fea0003800200 */
.L_x_19:
[----:B------:R-:W0:Y:S01]  /*1d10*/  LDCU UR8, c[0x0][0x3b0] ;  /* 0x00007600ff0877ac */ /* 0x000e220008000800 */
[----:B------:R-:W1:Y:S01]  /*1d20*/  LDC.64 R4, c[0x0][0x3b8] ;  /* 0x0000ee00ff047b82 */ /* 0x000e620000000a00 */
[C---:B------:R-:W-:Y:S01]  /*1d30*/  IADD3 R6, PT, PT, R0.reuse, -0x1, RZ ;  /* 0xffffffff00067810 */ /* 0x040fe20007ffe0ff */
[----:B------:R-:W-:Y:S01]  /*1d40*/  BSSY.RECONVERGENT B0, `(.L_x_29) ;  /* 0x0000037000007945 */ /* 0x000fe20003800200 */
[----:B------:R-:W2:Y:S05]  /*1d50*/  LDCU.64 UR6, c[0x0][0x3c8] ;  /* 0x00007900ff0677ac */ /* 0x000eaa0008000a00 */
[----:B------:R-:W-:Y:S01]  /*1d60*/  BAR.SYNC.DEFER_BLOCKING 0x0 ;  /* 0x0000000000007b1d */ /* 0x000fe20000010000 */
[----:B0-----:R-:W-:-:S04]  /*1d70*/  ISETP.GE.AND P0, PT, R0, UR8, PT ;  /* 0x0000000800007c0c */ /* 0x001fc8000bf06270 */
[----:B------:R-:W-:Y:S01]  /*1d80*/  ISETP.GT.AND P0, PT, R0, RZ, !P0 ;  /* 0x000000ff0000720c */ /* 0x000fe20004704270 */
[----:B-1----:R-:W-:-:S12]  /*1d90*/  IMAD.WIDE.U32 R2, R6, 0x4, R4 ;  /* 0x0000000406027825 */ /* 0x002fd800078e0004 */
[----:B--2---:R-:W-:Y:S05]  /*1da0*/  @!P0 BRA `(.L_x_30) ;  /* 0x0000000000c08947 */ /* 0x004fea0003800000 */
[----:B------:R-:W-:-:S05]  /*1db0*/  IMAD.WIDE.U32 R4, R0, 0x4, R4 ;  /* 0x0000000400047825 */ /* 0x000fca00078e0004 */
[----:B------:R-:W2:Y:S02]  /*1dc0*/  LDG.E R7, desc[UR4][R4.64] ;  /* 0x0000000404077981 */ /* 0x000ea4000c1e1900 */
[----:B--2---:R-:W-:-:S13]  /*1dd0*/  ISETP.GE.AND P1, PT, R7, 0x1, PT ;  /* 0x000000010700780c */ /* 0x004fda0003f26270 */
[----:B------:R-:W-:Y:S05]  /*1de0*/  @!P1 BRA `(.L_x_30) ;  /* 0x0000000000b09947 */ /* 0x000fea0003800000 */
[----:B------:R-:W-:Y:S01]  /*1df0*/  MOV R18, R7 ;  /* 0x0000000700127202 */ /* 0x000fe20000000f00 */
[----:B------:R-:W-:-:S07]  /*1e00*/  IMAD.MOV.U32 R7, RZ, RZ, RZ ;  /* 0x000000ffff077224 */ /* 0x000fce00078e00ff */
.L_x_35:
[----:B------:R-:W2:Y:S01]  /*1e10*/  LDG.E R16, desc[UR4][R2.64] ;  /* 0x0000000402107981 */ /* 0x000ea2000c1e1900 */
[----:B------:R-:W-:Y:S01]  /*1e20*/  BSSY.RECONVERGENT B1, `(.L_x_31) ;  /* 0x0000018000017945 */ /* 0x000fe20003800200 */
[----:B--2---:R-:W-:-:S13]  /*1e30*/  ISETP.GE.AND P1, PT, R16, 0x1, PT ;  /* 0x000000011000780c */ /* 0x004fda0003f26270 */
[----:B0-----:R-:W-:Y:S05]  /*1e40*/  @!P1 BRA `(.L_x_32) ;  /* 0x0000000000549947 */ /* 0x001fea0003800000 */
[----:B------:R-:W-:Y:S01]  /*1e50*/  HFMA2 R18, -RZ, RZ, 0, 0 ;  /* 0x00000000ff127431 */ /* 0x000fe200000001ff */
[----:B------:R-:W-:Y:S06]  /*1e60*/  BSSY.RECONVERGENT B2, `(.L_x_33) ;  /* 0x0000011000027945 */ /* 0x000fec0003800200 */
.L_x_34:
[----:B------:R-:W2:Y:S01]  /*1e70*/  LDG.E R17, desc[UR4][R8.64] ;  /* 0x0000000408117981 */ /* 0x000ea2000c1e1900 */
[----:B------:R-:W0:Y:S03]  /*1e80*/  LDC.64 R12, c[0x0][0x3d0] ;  /* 0x0000f400ff0c7b82 */ /* 0x000e260000000a00 */
[----:B------:R-:W3:Y:S05]  /*1e90*/  LDG.E R16, desc[UR4][R4.64] ;  /* 0x0000000404107981 */ /* 0x000eea000c1e1900 */
[----:B------:R-:W1:Y:S01]  /*1ea0*/  LDC.64 R14, c[0x0][0x3a8] ;  /* 0x0000ea00ff0e7b82 */ /* 0x000e620000000a00 */
[----:B--2---:R-:W-:-:S05]  /*1eb0*/  IADD3 R17, PT, PT, R17, R18, RZ ;  /* 0x0000001211117210 */ /* 0x004fca0007ffe0ff */
[----:B---3--:R-:W-:-:S04]  /*1ec0*/  IMAD R17, R16, R7, R17 ;  /* 0x0000000710117224 */ /* 0x008fc800078e0211 */
[----:B0-----:R-:W-:-:S04]  /*1ed0*/  IMAD.WIDE R12, R17, 0x8, R12 ;  /* 0x00000008110c7825 */ /* 0x001fc800078e020c */
[----:B-1----:R-:W-:Y:S02]  /*1ee0*/  IMAD.WIDE R14, R17, 0x8, R14 ;  /* 0x00000008110e7825 */ /* 0x002fe400078e020e */
[----:B------:R-:W2:Y:S04]  /*1ef0*/  LDG.E.64 R12, desc[UR4][R12.64] ;  /* 0x000000040c0c7981 */ /* 0x000ea8000c1e1b00 */
[----:B------:R-:W2:Y:S02]  /*1f00*/  LDG.E.64 R16, desc[UR4][R14.64] ;  /* 0x000000040e107981 */ /* 0x000ea4000c1e1b00 */
[----:B--2---:R-:W-:-:S07]  /*1f10*/  DFMA R16, R12, UR6, R16 ;  /* 0x000000060c107c2b */ /* 0x004fce0008000010 */
[----:B------:R0:W-:Y:S04]  /*1f20*/  STG.E.64 desc[UR4][R14.64], R16 ;  /* 0x000000100e007986 */ /* 0x0001e8000c101b04 */
[----:B------:R-:W2:Y:S01]  /*1f30*/  LDG.E R19, desc[UR4][R2.64] ;  /* 0x0000000402137981 */ /* 0x000ea2000c1e1900 */
[----:B------:R-:W-:-:S05]  /*1f40*/  VIADD R18, R18, 0x1 ;  /* 0x0000000112127836 */ /* 0x000fca0000000000 */
[----:B--2---:R-:W-:-:S13]  /*1f50*/  ISETP.GE.AND P1, PT, R18, R19, PT ;  /* 0x000000131200720c */ /* 0x004fda0003f26270 */
[----:B0-----:R-:W-:Y:S05]  /*1f60*/  @!P1 BRA `(.L_x_34) ;  /* 0xfffffffc00c09947 */ /* 0x001fea000383ffff */
[----:B------:R-:W-:Y:S05]  /*1f70*/  BSYNC.RECONVERGENT B2 ;  /* 0x0000000000027941 */ /* 0x000fea0003800200 */
.L_x_33:
[----:B------:R0:W5:Y:S01]  /*1f80*/  LDG.E R18, desc[UR4][R4.64] ;  /* 0x0000000404127981 */ /* 0x000162000c1e1900 */
[----:B------:R-:W-:-:S07]  /*1f90*/  MOV R16, R19 ;  /* 0x0000001300107202 */ /* 0x000fce0000000f00 */
.L_x_32:
[----:B------:R-:W-:Y:S05]  /*1fa0*/  BSYNC.RECONVERGENT B1 ;  /* 0x0000000000017941 */ /* 0x000fea0003800200 */
.L_x_31:
[----:B------:R-:W2:Y:S01]  /*1fb0*/  LDG.E R17, desc[UR4][R8.64] ;  /* 0x0000000408117981 */ /* 0x000ea2000c1e1900 */
[----:B------:R-:W1:Y:S01]  /*1fc0*/  LDC.64 R12, c[0x0][0x3d0] ;  /* 0x0000f400ff0c7b82 */ /* 0x000e620000000a00 */
[----:B------:R-:W3:Y:S07]  /*1fd0*/  LDCU.64 UR8, c[0x0][0x3c8] ;  /* 0x00007900ff0877ac */ /* 0x000eee0008000a00 */
[----:B------:R-:W4:Y:S01]  /*1fe0*/  LDC.64 R14, c[0x0][0x3a8] ;  /* 0x0000ea00ff0e7b82 */ /* 0x000f220000000a00 */
[----:B--2--5:R-:W-:-:S05]  /*1ff0*/  IMAD R17, R7, R18, R17 ;  /* 0x0000001207117224 */ /* 0x024fca00078e0211 */
[----:B------:R-:W-:-:S05]  /*2000*/  IADD3 R17, PT, PT, R17, R16, RZ ;  /* 0x0000001011117210 */ /* 0x000fca0007ffe0ff */
[----:B-1----:R-:W-:-:S04]  /*2010*/  IMAD.WIDE R12, R17, 0x8, R12 ;  /* 0x00000008110c7825 */ /* 0x002fc800078e020c */
[----:B----4-:R-:W-:Y:S02]  /*2020*/  IMAD.WIDE R14, R17, 0x8, R14 ;  /* 0x00000008110e7825 */ /* 0x010fe400078e020e */
[----:B------:R-:W3:Y:S04]  /*2030*/  LDG.E.64 R12, desc[UR4][R12.64] ;  /* 0x000000040c0c7981 */ /* 0x000ee8000c1e1b00 */
[----:B------:R-:W3:Y:S02]  /*2040*/  LDG.E.64 R16, desc[UR4][R14.64] ;  /* 0x000000040e107981 */ /* 0x000ee4000c1e1b00 */
[----:B---3--:R-:W-:-:S07]  /*2050*/  DFMA R16, R12, UR8, R16 ;  /* 0x000000080c107c2b */ /* 0x008fce0008000010 */
[----:B------:R1:W-:Y:S04]  /*2060*/  STG.E.64 desc[UR4][R14.64], R16 ;  /* 0x000000100e007986 */ /* 0x0003e8000c101b04 */
[----:B------:R-:W2:Y:S01]  /*2070*/  LDG.E R18, desc[UR4][R4.64] ;  /* 0x0000000404127981 */ /* 0x000ea2000c1e1900 */
[----:B------:R-:W-:-:S05]  /*2080*/  VIADD R7, R7, 0x1 ;  /* 0x0000000107077836 */ /* 0x000fca0000000000 */
[----:B--2---:R-:W-:-:S13]  /*2090*/  ISETP.GE.AND P1, PT, R7, R18, PT ;  /* 0x000000120700720c */ /* 0x004fda0003f26270 */
[----:B-1----:R-:W-:Y:S05]  /*20a0*/  @!P1 BRA `(.L_x_35) ;  /* 0xfffffffc00589947 */ /* 0x002fea000383ffff */
.L_x_30:
[----:B------:R-:W-:Y:S05]  /*20b0*/  BSYNC.RECONVERGENT B0 ;  /* 0x0000000000007941 */ /* 0x000fea0003800200 */
.L_x_29:
[----:B------:R-:W-:Y:S06]  /*20c0*/  BAR.SYNC.DEFER_BLOCKING 0x0 ;  /* 0x0000000000007b1d */ /* 0x000fec0000010000 */
[----:B------:R-:W-:Y:S05]  /*20d0*/  @!P0 EXIT ;  /* 0x000000000000894d */ /* 0x000fea0003800000 */
[----:B0-----:R-:W0:Y:S02]  /*20e0*/  LDC.64 R4, c[0x0][0x3b8] ;  /* 0x0000ee00ff047b82 */ /* 0x001e240000000a00 */
[----:B0-----:R-:W-:-:S05]  /*20f0*/  IMAD.WIDE.U32 R4, R0, 0x4, R4 ;  /* 0x0000000400047825 */ /* 0x001fca00078e0004 */
[----:B------:R-:W2:Y:S02]  /*2100*/  LDG.E R0, desc[UR4][R4.64] ;  /* 0x0000000404007981 */ /* 0x000ea4000c1e1900 */
[----:B--2---:R-:W-:-:S13]  /*2110*/  ISETP.GE.AND P0, PT, R0, 0x1, PT ;  /* 0x000000010000780c */ /* 0x004fda0003f06270 */
[----:B------:R-:W-:Y:S05]  /*2120*/  @!P0 EXIT ;  /* 0x000000000000894d */ /* 0x000fea0003800000 */
[----:B------:R-:W0:Y:S01]  /*2130*/  LDC.64 R12, c[0x0][0x3a0] ;  /* 0x0000e800ff0c7b82 */ /* 0x000e220000000a00 */
[----:B------:R-:W-:Y:S01]  /*2140*/  MOV R17, R0 ;  /* 0x0000000000117202 */ /* 0x000fe20000000f00 */
[----:B------:R-:W-:Y:S01]  /*2150*/  HFMA2 R0, -RZ, RZ, 0, 0 ;  /* 0x00000000ff007431 */ /* 0x000fe200000001ff */
[----:B------:R-:W1:Y:S02]  /*2160*/  LDCU.64 UR6, c[0x0][0x3c0] ;  /* 0x00007800ff0677ac */ /* 0x000e640008000a00 */
[----:B01----:R-:W-:-:S07]  /*2170*/  IMAD.WIDE.U32 R6, R6, 0x4, R12 ;  /* 0x0000000406067825 */ /* 0x003fce00078e000c */
.L_x_40:
[----:B------:R-:W2:Y:S01]  /*2180*/  LDG.E R16, desc[UR4][R2.64] ;  /* 0x0000000402107981 */ /* 0x000ea2000c1e1900 */
[----:B------:R-:W-:Y:S01]  /*2190*/  BSSY.RECONVERGENT B0, `(.L_x_36) ;  /* 0x000002a000007945 */ /* 0x000fe20003800200 */
[----:B--2---:R-:W-:-:S13]  /*21a0*/  ISETP.GE.AND P0, PT, R16, 0x1, PT ;  /* 0x000000011000780c */ /* 0x004fda0003f06270 */
[----:B0-----:R-:W-:Y:S05]  /*21b0*/  @!P0 BRA `(.L_x_37) ;  /* 0x00000000009c8947 */ /* 0x001fea0003800000 */
[----:B------:R-:W-:Y:S01]  /*21c0*/  BSSY.RECONVERGENT B1, `(.L_x_38) ;  /* 0x0000024000017945 */ /* 0x000fe20003800200 */
[----:B------:R-:W-:-:S07]  /*21d0*/  IMAD.MOV.U32 R12, RZ, RZ, RZ ;  /* 0x000000ffff0c7224 */ /* 0x000fce00078e00ff */
.L_x_39:
[----:B------:R-:W2:Y:S01]  /*21e0*/  LDG.E R13, desc[UR4][R10.64] ;  /* 0x000000040a0d7981 */ /* 0x000ea2000c1e1900 */
[----:B------:R-:W0:Y:S03]  /*21f0*/  LDC.64 R16, c[0x0][0x398] ;  /* 0x0000e600ff107b82 */ /* 0x000e260000000a00 */
[----:B------:R-:W3:Y:S04]  /*2200*/  LDG.E R15, desc[UR4][R6.64] ;  /* 0x00000004060f7981 */ /* 0x000ee8000c1e1900 */
[----:B------:R-:W4:Y:S01]  /*2210*/  LDG.E R23, desc[UR4][R4.64] ;  /* 0x0000000404177981 */ /* 0x000f22000c1e1900 */
[----:B------:R-:W1:Y:S01]  /*2220*/  LDC.64 R20, c[0x0][0x390] ;  /* 0x0000e400ff147b82 */ /* 0x000e620000000a00 */
[----:B--2---:R-:W-:-:S02]  /*2230*/  IADD3 R13, PT, PT, R13, R0, RZ ;  /* 0x000000000d0d7210 */ /* 0x004fc40007ffe0ff */
[----:B---3--:R-:W-:-:S03]  /*2240*/  IADD3 R15, PT, PT, R15, R12, RZ ;  /* 0x0000000c0f0f7210 */ /* 0x008fc60007ffe0ff */
[----:B0-----:R-:W-:Y:S02]  /*2250*/  IMAD.WIDE R16, R13, 0x8, R16 ;  /* 0x000000080d107825 */ /* 0x001fe400078e0210 */
[----:B------:R-:W2:Y:S02]  /*2260*/  LDG.E R13, desc[UR4][R8.64] ;  /* 0x00000004080d7981 */ /* 0x000ea4000c1e1900 */
[----:B-1----:R-:W-:Y:S02]  /*2270*/  IMAD.WIDE R20, R15, 0x8, R20 ;  /* 0x000000080f147825 */ /* 0x002fe400078e0214 */
[----:B------:R-:W3:Y:S01]  /*2280*/  LDG.E.64 R16, desc[UR4][R16.64] ;  /* 0x0000000410107981 */ /* 0x000ee2000c1e1b00 */
[----:B------:R-:W0:Y:S03]  /*2290*/  LDC.64 R14, c[0x0][0x3d0] ;  /* 0x0000f400ff0e7b82 */ /* 0x000e260000000a00 */
[----:B------:R-:W5:Y:S01]  /*22a0*/  LDG.E.64 R20, desc[UR4][R20.64] ;  /* 0x0000000414147981 */ /* 0x000f62000c1e1b00 */
[----:B--2---:R-:W-:Y:S01]  /*22b0*/  IMAD.IADD R13, R13, 0x1, R12 ;  /* 0x000000010d0d7824 */ /* 0x004fe200078e020c */
[----:B---3--:R-:W-:-:S03]  /*22c0*/  DMUL R18, R16, UR6 ;  /* 0x0000000610127c28 */ /* 0x008fc60008000000 */
[----:B----4-:R-:W-:Y:S01]  /*22d0*/  IMAD R23, R23, R0, R13 ;  /* 0x0000000017177224 */ /* 0x010fe200078e020d */
[----:B------:R-:W1:Y:S03]  /*22e0*/  LDC.64 R16, c[0x0][0x3a8] ;  /* 0x0000ea00ff107b82 */ /* 0x000e660000000a00 */
[----:B0-----:R-:W-:Y:S01]  /*22f0*/  IMAD.WIDE R22, R23, 0x8, R14 ;  /* 0x0000000817167825 */ /* 0x001fe200078e020e */
[----:B-----5:R-:W-:-:S07]  /*2300*/  DMUL R18, R18, R20 ;  /* 0x0000001412127228 */ /* 0x020fce0000000000 */
[----:B------:R0:W-:Y:S04]  /*2310*/  STG.E.64 desc[UR4][R22.64], R18 ;  /* 0x0000001216007986 */ /* 0x0001e8000c101b04 */
[----:B------:R-:W2:Y:S04]  /*2320*/  LDG.E R13, desc[UR4][R8.64] ;  /* 0x00000004080d7981 */ /* 0x000ea8000c1e1900 */
[----:B------:R-:W3:Y:S01]  /*2330*/  LDG.E R25, desc[UR4][R4.64] ;  /* 0x0000000404197981 */ /* 0x000ee2000c1e1900 */
[----:B--2---:R-:W-:-:S05]  /*2340*/  IADD3 R13, PT, PT, R13, R12, RZ ;  /* 0x0000000c0d0d7210 */ /* 0x004fca0007ffe0ff */
[----:B---3--:R-:W-:-:S04]  /*2350*/  IMAD R13, R25, R0, R13 ;  /* 0x00000000190d7224 */ /* 0x008fc800078e020d */
[----:B------:R-:W-:-:S04]  /*2360*/  IMAD.WIDE R14, R13, 0x8, R14 ;  /* 0x000000080d0e7825 */ /* 0x000fc800078e020e */
[----:B-1----:R-:W-:Y:S02]  /*2370*/  IMAD.WIDE R16, R13, 0x8, R16 ;  /* 0x000000080d107825 */ /* 0x002fe400078e0210 */
[----:B------:R-:W2:Y:S04]  /*2380*/  LDG.E.64 R14, desc[UR4][R14.64] ;  /* 0x000000040e0e7981 */ /* 0x000ea8000c1e1b00 */
[----:B------:R-:W2:Y:S02]  /*2390*/  LDG.E.64 R20, desc[UR4][R16.64] ;  /* 0x0000000410147981 */ /* 0x000ea4000c1e1b00 */
[----:B--2---:R-:W-:-:S07]  /*23a0*/  DADD R20, R14, R20 ;  /* 0x000000000e147229 */ /* 0x004fce0000000014 */
[----:B------:R0:W-:Y:S04]  /*23b0*/  STG.E.64 desc[UR4][R16.64], R20 ;  /* 0x0000001410007986 */ /* 0x0001e8000c101b04 */
[----:B------:R-:W2:Y:S01]  /*23c0*/  LDG.E R13, desc[UR4][R2.64] ;  /* 0x00000004020d7981 */ /* 0x000ea2000c1e1900 */
[----:B------:R-:W-:-:S04]  /*23d0*/  IADD3 R12, PT, PT, R12, 0x1, RZ ;  /* 0x000000010c0c7810 */ /* 0x000fc80007ffe0ff */
[----:B--2---:R-:W-:-:S13]  /*23e0*/  ISETP.GE.AND P0, PT, R12, R13, PT ;  /* 0x0000000d0c00720c */ /* 0x004fda0003f06270 */
[----:B0-----:R-:W-:Y:S05]  /*23f0*/  @!P0 BRA `(.L_x_39) ;  /* 0xfffffffc00788947 */ /* 0x001fea000383ffff */
[----:B------:R-:W-:Y:S05]  /*2400*/  BSYNC.RECONVERGENT B1 ;  /* 0x0000000000017941 */ /* 0x000fea0003800200 */
.L_x_38:
[----:B------:R0:W5:Y:S01]  /*2410*/  LDG.E R17, desc[UR4][R4.64] ;  /* 0x0000000404117981 */ /* 0x000162000c1e1900 */
[----:B------:R-:W-:-:S07]  /*2420*/  IMAD.MOV.U32 R16, RZ, RZ, R13 ;  /* 0x000000ffff107224 */ /* 0x000fce00078e000d */
.L_x_37:
[----:B------:R-:W-:Y:S05]  /*2430*/  BSYNC.RECONVERGENT B0 ;  /* 0x0000000000007941 */ /* 0x000fea0003800200 */
.L_x_36:
[----:B------:R-:W2:Y:S01]  /*2440*/  LDG.E R13, desc[UR4][R10.64] ;  /* 0x000000040a0d7981 */ /* 0x000ea2000c1e1900 */
[----:B------:R-:W1:Y:S01]  /*2450*/  LDC.64 R14, c[0x0][0x398] ;  /* 0x0000e600ff0e7b82 */ /* 0x000e620000000a00 */
[----:B------:R-:W3:Y:S02]  /*2460*/  LDCU.64 UR8, c[0x0][0x3c0] ;  /* 0x00007800ff0877ac */ /* 0x000ee40008000a00 */
[----:B------:R-:W4:Y:S01]  /*2470*/  LDG.E R18, desc[UR4][R8.64] ;  /* 0x0000000408127981 */ /* 0x000f22000c1e1900 */
[----:B--2---:R-:W-:-:S05]  /*2480*/  IADD3 R13, PT, PT, R13, R0, RZ ;  /* 0x000000000d0d7210 */ /* 0x004fca0007ffe0ff */
[----:B-1----:R-:W-:Y:S02]  /*2490*/  IMAD.WIDE R14, R13, 0x8, R14 ;  /* 0x000000080d0e7825 */ /* 0x002fe400078e020e */
[----:B------:R-:W1:Y:S04]  /*24a0*/  LDC.64 R12, c[0x0][0x3d0] ;  /* 0x0000f400ff0c7b82 */ /* 0x000e680000000a00 */
[----:B------:R-:W3:Y:S01]  /*24b0*/  LDG.E.64 R14, desc[UR4][R14.64] ;  /* 0x000000040e0e7981 */ /* 0x000ee2000c1e1b00 */
[----:B----45:R-:W-:-:S05]  /*24c0*/  IMAD R17, R0, R17, R18 ;  /* 0x0000001100117224 */ /* 0x030fca00078e0212 */
[----:B------:R-:W-:-:S05]  /*24d0*/  IADD3 R19, PT, PT, R17, R16, RZ ;  /* 0x0000001011137210 */ /* 0x000fca0007ffe0ff */
[----:B-1----:R-:W-:Y:S01]  /*24e0*/  IMAD.WIDE R18, R19, 0x8, R12 ;  /* 0x0000000813127825 */ /* 0x002fe200078e020c */
[----:B---3--:R-:W-:Y:S01]  /*24f0*/  DMUL R16, R14, UR8 ;  /* 0x000000080e107c28 */ /* 0x008fe20008000000 */
[----:B------:R-:W1:Y:S06]  /*2500*/  LDC.64 R14, c[0x0][0x3a8] ;  /* 0x0000ea00ff0e7b82 */ /* 0x000e6c0000000a00 */
[----:B------:R2:W-:Y:S04]  /*2510*/  STG.E.64 desc[UR4][R18.64], R16 ;  /* 0x0000001012007986 */ /* 0x0005e8000c101b04 */
[----:B------:R-:W3:Y:S04]  /*2520*/  LDG.E R21, desc[UR4][R8.64] ;  /* 0x0000000408157981 */ /* 0x000ee8000c1e1900 */
[----:B------:R-:W3:Y:S04]  /*2530*/  LDG.E R20, desc[UR4][R4.64] ;  /* 0x0000000404147981 */ /* 0x000ee8000c1e1900 */
[----:B------:R-:W4:Y:S01]  /*2540*/  LDG.E R23, desc[UR4][R2.64] ;  /* 0x0000000402177981 */ /* 0x000f22000c1e1900 */
[----:B---3--:R-:W-:-:S04]  /*2550*/  IMAD R20, R20, R0, R21 ;  /* 0x0000000014147224 */ /* 0x008fc800078e0215 */
[----:B----4-:R-:W-:-:S04]  /*2560*/  IMAD.IADD R23, R20, 0x1, R23 ;  /* 0x0000000114177824 */ /* 0x010fc800078e0217 */
[----:B------:R-:W-:-:S04]  /*2570*/  IMAD.WIDE R12, R23, 0x8, R12 ;  /* 0x00000008170c7825 */ /* 0x000fc800078e020c */
[----:B-1----:R-:W-:Y:S02]  /*2580*/  IMAD.WIDE R14, R23, 0x8, R14 ;  /* 0x00000008170e7825 */ /* 0x002fe400078e020e */
[----:B------:R-:W3:Y:S04]  /*2590*/  LDG.E.64 R12, desc[UR4][R12.64] ;  /* 0x000000040c0c7981 */ /* 0x000ee8000c1e1b00 */
[----:B------:R-:W3:Y:S02]  /*25a0*/  LDG.E.64 R20, desc[UR4][R14.64] ;  /* 0x000000040e147981 */ /* 0x000ee4000c1e1b00 */
[----:B---3--:R-:W-:-:S07]  /*25b0*/  DADD R20, R12, R20 ;  /* 0x000000000c147229 */ /* 0x008fce0000000014 */
[----:B------:R1:W-:Y:S04]  /*25c0*/  STG.E.64 desc[UR4][R14.64], R20 ;  /* 0x000000140e007986 */ /* 0x0003e8000c101b04 */
[----:B--2---:R-:W2:Y:S01]  /*25d0*/  LDG.E R17, desc[UR4][R4.64] ;  /* 0x0000000404117981 */ /* 0x004ea2000c1e1900 */
[----:B------:R-:W-:-:S04]  /*25e0*/  IADD3 R0, PT, PT, R0, 0x1, RZ ;  /* 0x0000000100007810 */ /* 0x000fc80007ffe0ff */
[----:B--2---:R-:W-:-:S13]  /*25f0*/  ISETP.GE.AND P0, PT, R0, R17, PT ;  /* 0x000000110000720c */ /* 0x004fda0003f06270 */
[----:B-1----:R-:W-:Y:S05]  /*2600*/  @!P0 BRA `(.L_x_40) ;  /* 0xfffffff800dc8947 */ /* 0x002fea000383ffff */
[----:B------:R-:W-:Y:S05]  /*2610*/  EXIT ;  /* 0x000000000000794d */ /* 0x000fea0003800000 */
        .weak           $__internal_0_$__cuda_sm20_dblrcp_rn_slowpath_v3
        .type           $__internal_0_$__cuda_sm20_dblrcp_rn_slowpath_v3,@function
        .size           $__internal_0_$__cuda_sm20_dblrcp_rn_slowpath_v3,(.L_x_46 - $__internal_0_$__cuda_sm20_dblrcp_rn_slowpath_v3)
$__internal_0_$__cuda_sm20_dblrcp_rn_slowpath_v3:
[----:B------:R-:W-:Y:S01]  /*2620*/  MOV R4, R16 ;  /* 0x0000001000047202 */ /* 0x000fe20000000f00 */
[----:B------:R-:W-:Y:S01]  /*2630*/  IMAD.MOV.U32 R5, RZ, RZ, R17 ;  /* 0x000000ffff057224 */ /* 0x000fe200078e0011 */
[----:B------:R-:W-:Y:S05]  /*2640*/  BSSY.RECONVERGENT B2, `(.L_x_41) ;  /* 0x0000024000027945 */ /* 0x000fea0003800200 */
[----:B------:R-:W-:-:S14]  /*2650*/  DSETP.GTU.AND P0, PT, |R4|, +INF , PT ;  /* 0x7ff000000400742a */ /* 0x000fdc0003f0c200 */
[----:B------:R-:W-:Y:S05]  /*2660*/  @P0 BRA `(.L_x_42) ;  /* 0x00000000007c0947 */ /* 0x000fea0003800000 */
[----:B------:R-:W-:-:S04]  /*2670*/  LOP3.LUT R16, R17, 0x7fffffff, RZ, 0xc0, !PT ;  /* 0x7fffffff11107812 */ /* 0x000fc800078ec0ff */
[----:B------:R-:W-:-:S04]  /*2680*/  IADD3 R6, PT, PT, R16, -0x1, RZ ;  /* 0xffffffff10067810 */ /* 0x000fc80007ffe0ff */
[----:B------:R-:W-:-:S13]  /*2690*/  ISETP.GE.U32.AND P0, PT, R6, 0x7fefffff, PT ;  /* 0x7fefffff0600780c */ /* 0x000fda0003f06070 */
[----:B------:R-:W-:Y:S02]  /*26a0*/  @P0 LOP3.LUT R7, R5, 0x7ff00000, RZ, 0x3c, !PT ;  /* 0x7ff0000005070812 */ /* 0x000fe400078e3cff */
[----:B------:R-:W-:Y:S01]  /*26b0*/  @P0 MOV R6, RZ ;  /* 0x000000ff00060202 */ /* 0x000fe20000000f00 */
[----:B------:R-:W-:Y:S06]  /*26c0*/  @P0 BRA `(.L_x_43) ;  /* 0x00000000006c0947 */ /* 0x000fec0003800000 */
[----:B------:R-:W-:-:S13]  /*26d0*/  ISETP.GE.U32.AND P0, PT, R16, 0x1000001, PT ;  /* 0x010000011000780c */ /* 0x000fda0003f06070 */
[----:B------:R-:W-:Y:S05]  /*26e0*/  @!P0 BRA `(.L_x_44) ;  /* 0x0000000000348947 */ /* 0x000fea0003800000 */
[----:B------:R-:W-:Y:S01]  /*26f0*/  VIADD R7, R5, 0xc0200000 ;  /* 0xc020000005077836 */ /* 0x000fe20000000000 */
[----:B------:R-:W-:-:S03]  /*2700*/  MOV R6, R4 ;  /* 0x0000000400067202 */ /* 0x000fc60000000f00 */
[----:B------:R-:W0:Y:S03]  /*2710*/  MUFU.RCP64H R15, R7 ;  /* 0x00000007000f7308 */ /* 0x000e260000001800 */
[----:B0-----:R-:W-:-:S08]  /*2720*/  DFMA R16, -R6, R14, 1 ;  /* 0x3ff000000610742b */ /* 0x001fd0000000010e */
[----:B------:R-:W-:-:S08]  /*2730*/  DFMA R16, R16, R16, R16 ;  /* 0x000000101010722b */ /* 0x000fd00000000010 */
[----:B------:R-:W-:-:S08]  /*2740*/  DFMA R16, R14, R16, R14 ;  /* 0x000000100e10722b */ /* 0x000fd0000000000e */
[----:B------:R-:W-:-:S08]  /*2750*/  DFMA R14, -R6, R16, 1 ;  /* 0x3ff00000060e742b */ /* 0x000fd00000000110 */
[----:B------:R-:W-:-:S08]  /*2760*/  DFMA R14, R16, R14, R16 ;  /* 0x0000000e100e722b */ /* 0x000fd00000000010 */
[----:B------:R-:W-:-:S08]  /*2770*/  DMUL R14, R14, 2.2250738585072013831e-308 ;  /* 0x001000000e0e7828 */ /* 0x000fd00000000000 */
[----:B------:R-:W-:-:S08]  /*2780*/  DFMA R4, -R4, R14, 1 ;  /* 0x3ff000000404742b */ /* 0x000fd0000000010e */
[----:B------:R-:W-:-:S08]  /*2790*/  DFMA R4, R4, R4, R4 ;  /* 0x000000040404722b */ /* 0x000fd00000000004 */
[----:B------:R-:W-:Y:S01]  /*27a0*/  DFMA R6, R14, R4, R14 ;  /* 0x000000040e06722b */ /* 0x000fe2000000000e */
[----:B------:R-:W-:Y:S10]  /*27b0*/  BRA `(.L_x_43) ;  /* 0x0000000000307947 */ /* 0x000ff40003800000 */
.L_x_44:
[----:B------:R-:W-:Y:S01]  /*27c0*/  DMUL R4, R4, 8.11296384146066816958e+31 ;  /* 0x4690000004047828 */ /* 0x000fe20000000000 */
[----:B------:R-:W-:-:S05]  /*27d0*/  MOV R6, R14 ;  /* 0x0000000e00067202 */ /* 0x000fca0000000f00 */
[----:B------:R-:W0:Y:S02]  /*27e0*/  MUFU.RCP64H R7, R5 ;  /* 0x0000000500077308 */ /* 0x000e240000001800 */
[----:B0-----:R-:W-:-:S08]  /*27f0*/  DFMA R14, -R4, R6, 1 ;  /* 0x3ff00000040e742b */ /* 0x001fd00000000106 */
[----:B------:R-:W-:-:S08]  /*2800*/  DFMA R14, R14, R14, R14 ;  /* 0x0000000e0e0e722b */ /* 0x000fd0000000000e */
[----:B------:R-:W-:-:S08]  /*2810*/  DFMA R14, R6, R14, R6 ;  /* 0x0000000e060e722b */ /* 0x000fd00000000006 */
[----:B------:R-:W-:-:S08]  /*2820*/  DFMA R6, -R4, R14, 1 ;  /* 0x3ff000000406742b */ /* 0x000fd0000000010e */
[----:B------:R-:W-:-:S08]  /*2830*/  DFMA R6, R14, R6, R14 ;  /* 0x000000060e06722b */ /* 0x000fd0000000000e */
[----:B------:R-:W-:Y:S01]  /*2840*/  DMUL R6, R6, 8.11296384146066816958e+31 ;  /* 0x4690000006067828 */ /* 0x000fe20000000000 */
[----:B------:R-:W-:Y:S10]  /*2850*/  BRA `(.L_x_43) ;  /* 0x0000000000087947 */ /* 0x000ff40003800000 */
.L_x_42:
[----:B------:R-:W-:Y:S01]  /*2860*/  LOP3.LUT R7, R5, 0x80000, RZ, 0xfc, !PT ;  /* 0x0008000005077812 */ /* 0x000fe200078efcff */
[----:B------:R-:W-:-:S07]  /*2870*/  IMAD.MOV.U32 R6, RZ, RZ, R4 ;  /* 0x000000ffff067224 */ /* 0x000fce00078e0004 */
.L_x_43:
[----:B------:R-:W-:Y:S05]  /*2880*/  BSYNC.RECONVERGENT B2 ;  /* 0x0000000000027941 */ /* 0x000fea0003800200 */
.L_x_41:
[----:B------:R-:W-:Y:S01]  /*2890*/  HFMA2 R5, -RZ, RZ, 0, 0 ;  /* 0x00000000ff057431 */ /* 0x000fe200000001ff */
[----:B------:R-:W-:-:S04]  /*28a0*/  MOV R4, R2 ;  /* 0x0000000200047202 */ /* 0x000fc80000000f00 */
[----:B------:R-:W-:Y:S05]  /*28b0*/  RET.REL.NODEC R4 `(_Z16gpu_naive_kernelPdS_S_S_PiS_iS0_ddS_S0_) ;  /* 0xffffffd404d07950 */ /* 0x000fea0003c3ffff */
.L_x_45:
        /* <DEDUP_REMOVED lines=12> */
.L_x_46:


//--------------------- .nv.shared.reserved.0     --------------------------
	.section	.nv.shared.reserved.0,"aw",@nobits
	.weak		__nv_reservedSMEM_offset_0_alias
	.size		__nv_reservedSMEM_offset_0_alias, 0, 64
	.other		__nv_reservedSMEM_offset_0_alias,@"STO_CUDA_RESERVED_SHARED STV_DEFAULT"
__nv_reservedSMEM_offset_0_alias:
	.zero		0
	.zero		64


//--------------------- .nv.constant0._Z19gpu_improved_kernelPdS_S_S_PiS_iS0_ddS_S0_ --------------------------
	.section	.nv.constant0._Z19gpu_improved_kernelPdS_S_S_PiS_iS0_ddS_S0_,"a",@progbits
	.sectionflags	@""
	.align	4
.nv.constant0._Z19gpu_improved_kernelPdS_S_S_PiS_iS0_ddS_S0_:
	.zero		992


//--------------------- .nv.constant0._Z16gpu_naive_kernelPdS_S_S_PiS_iS0_ddS_S0_ --------------------------
	.section	.nv.constant0._Z16gpu_naive_kernelPdS_S_S_PiS_iS0_ddS_S0_,"a",@progbits
	.sectionflags	@""
	.align	4
.nv.constant0._Z16gpu_naive_kernelPdS_S_S_PiS_iS0_ddS_S0_:
	.zero		992


//--------------------- SYMBOLS --------------------------

	.type		.nv.reservedSmem.offset0,@object
	.size		.nv.reservedSmem.offset0,0x4
